def attn_fwd(
    Q,
    K,
    V,
    Out,
    Lse,
    sm_scale,
    stride_qz,
    stride_qh,
    stride_qm,
    stride_qk,
    stride_kz,
    stride_kh,
    stride_kn,
    stride_kk,
    stride_vz,
    stride_vh,
    stride_vn,
    stride_vk,
    stride_oz,
    stride_oh,
    stride_om,
    stride_ok,
    seqlen_q,
    seqlen_k,
    BLOCK_M: tl.constexpr,
    BLOCK_N: tl.constexpr,
    HEAD_DIM: tl.constexpr,
    CAUSAL: tl.constexpr,
):
    start_m = tl.program_id(0)
    off_hz = tl.program_id(1)
    q_off = off_hz * stride_qh
    k_off = off_hz * stride_kh
    v_off = off_hz * stride_vh
    offs_m = start_m * BLOCK_M + tl.arange(0, BLOCK_M)
    offs_d = tl.arange(0, HEAD_DIM)
    offs_n = tl.arange(0, BLOCK_N)
    q_ptrs = Q + q_off + offs_m[:, None] * stride_qm + offs_d[None, :] * stride_qk
    k_ptrs = K + k_off + offs_d[:, None] * stride_kk + offs_n[None, :] * stride_kn
    v_ptrs = V + v_off + offs_n[:, None] * stride_vn + offs_d[None, :] * stride_vk
    m_i = tl.full([BLOCK_M], float("-inf"), dtype=tl.float32)
    l_i = tl.zeros([BLOCK_M], dtype=tl.float32) + 1.0
    acc = tl.zeros([BLOCK_M, HEAD_DIM], dtype=tl.float32)
    q = tl.load(q_ptrs)
    acc, l_i, m_i = _attn_fwd_inner(
        acc,
        l_i,
        m_i,
        q,
        k_ptrs,
        v_ptrs,
        sm_scale,
        stride_kn,
        stride_vn,
        start_m,
        seqlen_k,
        BLOCK_M,
        BLOCK_N,
        HEAD_DIM,
        CAUSAL,
    )
    acc = acc / l_i[:, None]
    lse = m_i + tl.math.log2(l_i) / 1.4426950408889634
    o_ptrs = (
        Out
        + off_hz * stride_oh
        + offs_m[:, None] * stride_om
        + offs_d[None, :] * stride_ok
    )
    tl.store(o_ptrs, acc.to(Out.dtype.element_ty))
    tl.store(Lse + off_hz * seqlen_q + offs_m, lse)

# config = {"BLOCK_M": 256, "BLOCK_N": 32, "HEAD_DIM": 128, "arch": "sm_90", "causal": true, "dtype": "fp8e4m3", "num_stages": 2, "num_warps": 8}
# arch = sm_90


// ===== COMPILED SASS (sm_90a) =====

	.target	sm_90a

	.elftype	@"ET_EXEC"


//--------------------- .note.nv.tkinfo           --------------------------
	.section	.note.nv.tkinfo,"",@"SHT_NOTE"
	.sectionflags	@"SHF_NOTE_NV_TKINFO"
	.tkinfo
        /*0018*/ 	.word	0x00000002
        /*0030*/ 	.string	""
        /*0030*/ 	.string	"ptxas"
        /*0030*/ 	.string	"Cuda compilation tools, release 13.0, V13.0.88"
        /*0030*/ 	.string	"Build cuda_13.0.r13.0/compiler.36424714_0"
        /*0030*/ 	.string	"-v  -suppress-debug-info  -lineinfo  -arch sm_90a "



//--------------------- .note.nv.cuinfo           --------------------------
	.section	.note.nv.cuinfo,"",@"SHT_NOTE"
	.sectionflags	@"SHF_NOTE_NV_CUINFO"
        /*0018*/ 	.short	0x0002
        /*001a*/ 	.short	0x005a
        /*001c*/ 	.short	0x0082
	.zero		2


//--------------------- .nv.info                  --------------------------
	.section	.nv.info,"",@"SHT_CUDA_INFO"
	.align	4


	//----- nvinfo : EIATTR_REGCOUNT
	.align		4
        /*0000*/ 	.byte	0x04, 0x2f
        /*0002*/ 	.short	(.L_2 - .L_1)
	.align		4
.L_1:
        /*0004*/ 	.word	index@(attn_fwd)
        /*0008*/ 	.word	0x000000ff


	//----- nvinfo : EIATTR_FRAME_SIZE
	.align		4
.L_2:
        /*000c*/ 	.byte	0x04, 0x11
        /*000e*/ 	.short	(.L_4 - .L_3)
	.align		4
.L_3:
        /*0010*/ 	.word	index@(attn_fwd)
        /*0014*/ 	.word	0x00000060


	//----- nvinfo : EIATTR_MIN_STACK_SIZE
	.align		4
.L_4:
        /*0018*/ 	.byte	0x04, 0x12
        /*001a*/ 	.short	(.L_6 - .L_5)
	.align		4
.L_5:
        /*001c*/ 	.word	index@(attn_fwd)
        /*0020*/ 	.word	0x00000060
.L_6:


//--------------------- .nv.compat                --------------------------
	.section	.nv.compat,"",@"SHT_CUDA_COMPAT_INFO"
	.align	4
        /*0000*/ 	.byte	0x02, 0x09, 0x01, 0x00, 0x02, 0x02, 0x04, 0x00, 0x02, 0x05, 0x05, 0x00, 0x03, 0x07, 0x01, 0x01
        /*0010*/ 	.byte	0x02, 0x03, 0x00, 0x00, 0x02, 0x06, 0x01, 0x00, 0x04, 0x0b, 0x08, 0x00, 0x00, 0x00, 0x00, 0x00
        /*0020*/ 	.byte	0x00, 0x00, 0x00, 0x00


//--------------------- .nv.info.attn_fwd         --------------------------
	.section	.nv.info.attn_fwd,"",@"SHT_CUDA_INFO"
	.sectionflags	@""
	.align	4


	//----- nvinfo : EIATTR_CUDA_API_VERSION
	.align		4
        /*0000*/ 	.byte	0x04, 0x37
        /*0002*/ 	.short	(.L_8 - .L_7)
.L_7:
        /*0004*/ 	.word	0x00000082


	//----- nvinfo : EIATTR_KPARAM_INFO
	.align		4
.L_8:
        /*0008*/ 	.byte	0x04, 0x17
        /*000a*/ 	.short	(.L_10 - .L_9)
.L_9:
        /*000c*/ 	.word	0x00000000
        /*0010*/ 	.short	0x0019
        /*0012*/ 	.short	0x0080
        /*0014*/ 	.byte	0x00, 0xf4, 0x21, 0x00


	//----- nvinfo : EIATTR_KPARAM_INFO
	.align		4
.L_10:
        /*0018*/ 	.byte	0x04, 0x17
        /*001a*/ 	.short	(.L_12 - .L_11)
.L_11:
        /*001c*/ 	.word	0x00000000
        /*0020*/ 	.short	0x0018
        /*0022*/ 	.short	0x0078
        /*0024*/ 	.byte	0x00, 0xf4, 0x21, 0x00


	//----- nvinfo : EIATTR_KPARAM_INFO
	.align		4
.L_12:
        /*0028*/ 	.byte	0x04, 0x17
        /*002a*/ 	.short	(.L_14 - .L_13)
.L_13:
        /*002c*/ 	.word	0x00000000
        /*0030*/ 	.short	0x0017
        /*0032*/ 	.short	0x0070
        /*0034*/ 	.byte	0x00, 0xf0, 0x11, 0x00


	//----- nvinfo : EIATTR_KPARAM_INFO
	.align		4
.L_14:
        /*0038*/ 	.byte	0x04, 0x17
        /*003a*/ 	.short	(.L_16 - .L_15)
.L_15:
        /*003c*/ 	.word	0x00000000
        /*0040*/ 	.short	0x0016
        /*0042*/ 	.short	0x006c
        /*0044*/ 	.byte	0x00, 0xf0, 0x11, 0x00


	//----- nvinfo : EIATTR_KPARAM_INFO
	.align		4
.L_16:
        /*0048*/ 	.byte	0x04, 0x17
        /*004a*/ 	.short	(.L_18 - .L_17)
.L_17:
        /*004c*/ 	.word	0x00000000
        /*0050*/ 	.short	0x0015
        /*0052*/ 	.short	0x0068
        /*0054*/ 	.byte	0x00, 0xf0, 0x11, 0x00


	//----- nvinfo : EIATTR_KPARAM_INFO
	.align		4
.L_18:
        /*0058*/ 	.byte	0x04, 0x17
        /*005a*/ 	.short	(.L_20 - .L_19)
.L_19:
        /*005c*/ 	.word	0x00000000
        /*0060*/ 	.short	0x0014
        /*0062*/ 	.short	0x0064
        /*0064*/ 	.byte	0x00, 0xf0, 0x11, 0x00


	//----- nvinfo : EIATTR_KPARAM_INFO
	.align		4
.L_20:
        /*0068*/ 	.byte	0x04, 0x17
        /*006a*/ 	.short	(.L_22 - .L_21)
.L_21:
        /*006c*/ 	.word	0x00000000
        /*0070*/ 	.short	0x0013
        /*0072*/ 	.short	0x0060
        /*0074*/ 	.byte	0x00, 0xf0, 0x11, 0x00


	//----- nvinfo : EIATTR_KPARAM_INFO
	.align		4
.L_22:
        /*0078*/ 	.byte	0x04, 0x17
        /*007a*/ 	.short	(.L_24 - .L_23)
.L_23:
        /*007c*/ 	.word	0x00000000
        /*0080*/ 	.short	0x0012
        /*0082*/ 	.short	0x005c
        /*0084*/ 	.byte	0x00, 0xf0, 0x11, 0x00


	//----- nvinfo : EIATTR_KPARAM_INFO
	.align		4
.L_24:
        /*0088*/ 	.byte	0x04, 0x17
        /*008a*/ 	.short	(.L_26 - .L_25)
.L_25:
        /*008c*/ 	.word	0x00000000
        /*0090*/ 	.short	0x0011
        /*0092*/ 	.short	0x0058
        /*0094*/ 	.byte	0x00, 0xf0, 0x11, 0x00


	//----- nvinfo : EIATTR_KPARAM_INFO
	.align		4
.L_26:
        /*0098*/ 	.byte	0x04, 0x17
        /*009a*/ 	.short	(.L_28 - .L_27)
.L_27:
        /*009c*/ 	.word	0x00000000
        /*00a0*/ 	.short	0x0010
        /*00a2*/ 	.short	0x0054
        /*00a4*/ 	.byte	0x00, 0xf0, 0x11, 0x00


	//----- nvinfo : EIATTR_KPARAM_INFO
	.align		4
.L_28:
        /*00a8*/ 	.byte	0x04, 0x17
        /*00aa*/ 	.short	(.L_30 - .L_29)
.L_29:
        /*00ac*/ 	.word	0x00000000
        /*00b0*/ 	.short	0x000f
        /*00b2*/ 	.short	0x0050
        /*00b4*/ 	.byte	0x00, 0xf0, 0x11, 0x00


	//----- nvinfo : EIATTR_KPARAM_INFO
	.align		4
.L_30:
        /*00b8*/ 	.byte	0x04, 0x17
        /*00ba*/ 	.short	(.L_32 - .L_31)
.L_31:
        /*00bc*/ 	.word	0x00000000
        /*00c0*/ 	.short	0x000e
        /*00c2*/ 	.short	0x004c
        /*00c4*/ 	.byte	0x00, 0xf0, 0x11, 0x00


	//----- nvinfo : EIATTR_KPARAM_INFO
	.align		4
.L_32:
        /*00c8*/ 	.byte	0x04, 0x17
        /*00ca*/ 	.short	(.L_34 - .L_33)
.L_33:
        /*00cc*/ 	.word	0x00000000
        /*00d0*/ 	.short	0x000d
        /*00d2*/ 	.short	0x0048
        /*00d4*/ 	.byte	0x00, 0xf0, 0x11, 0x00


	//----- nvinfo : EIATTR_KPARAM_INFO
	.align		4
.L_34:
        /*00d8*/ 	.byte	0x04, 0x17
        /*00da*/ 	.short	(.L_36 - .L_35)
.L_35:
        /*00dc*/ 	.word	0x00000000
        /*00e0*/ 	.short	0x000c
        /*00e2*/ 	.short	0x0044
        /*00e4*/ 	.byte	0x00, 0xf0, 0x11, 0x00


	//----- nvinfo : EIATTR_KPARAM_INFO
	.align		4
.L_36:
        /*00e8*/ 	.byte	0x04, 0x17
        /*00ea*/ 	.short	(.L_38 - .L_37)
.L_37:
        /*00ec*/ 	.word	0x00000000
        /*00f0*/ 	.short	0x000b
        /*00f2*/ 	.short	0x0040
        /*00f4*/ 	.byte	0x00, 0xf0, 0x11, 0x00


	//----- nvinfo : EIATTR_KPARAM_INFO
	.align		4
.L_38:
        /*00f8*/ 	.byte	0x04, 0x17
        /*00fa*/ 	.short	(.L_40 - .L_39)
.L_39:
        /*00fc*/ 	.word	0x00000000
        /*0100*/ 	.short	0x000a
        /*0102*/ 	.short	0x003c
        /*0104*/ 	.byte	0x00, 0xf0, 0x11, 0x00


	//----- nvinfo : EIATTR_KPARAM_INFO
	.align		4
.L_40:
        /*0108*/ 	.byte	0x04, 0x17
        /*010a*/ 	.short	(.L_42 - .L_41)
.L_41:
        /*010c*/ 	.word	0x00000000
        /*0110*/ 	.short	0x0009
        /*0112*/ 	.short	0x0038
        /*0114*/ 	.byte	0x00, 0xf0, 0x11, 0x00


	//----- nvinfo : EIATTR_KPARAM_INFO
	.align		4
.L_42:
        /*0118*/ 	.byte	0x04, 0x17
        /*011a*/ 	.short	(.L_44 - .L_43)
.L_43:
        /*011c*/ 	.word	0x00000000
        /*0120*/ 	.short	0x0008
        /*0122*/ 	.short	0x0034
        /*0124*/ 	.byte	0x00, 0xf0, 0x11, 0x00


	//----- nvinfo : EIATTR_KPARAM_INFO
	.align		4
.L_44:
        /*0128*/ 	.byte	0x04, 0x17
        /*012a*/ 	.short	(.L_46 - .L_45)
.L_45:
        /*012c*/ 	.word	0x00000000
        /*0130*/ 	.short	0x0007
        /*0132*/ 	.short	0x0030
        /*0134*/ 	.byte	0x00, 0xf0, 0x11, 0x00


	//----- nvinfo : EIATTR_KPARAM_INFO
	.align		4
.L_46:
        /*0138*/ 	.byte	0x04, 0x17
        /*013a*/ 	.short	(.L_48 - .L_47)
.L_47:
        /*013c*/ 	.word	0x00000000
        /*0140*/ 	.short	0x0006
        /*0142*/ 	.short	0x002c
        /*0144*/ 	.byte	0x00, 0xf0, 0x11, 0x00


	//----- nvinfo : EIATTR_KPARAM_INFO
	.align		4
.L_48:
        /*0148*/ 	.byte	0x04, 0x17
        /*014a*/ 	.short	(.L_50 - .L_49)
.L_49:
        /*014c*/ 	.word	0x00000000
        /*0150*/ 	.short	0x0005
        /*0152*/ 	.short	0x0028
        /*0154*/ 	.byte	0x00, 0xf0, 0x11, 0x00


	//----- nvinfo : EIATTR_KPARAM_INFO
	.align		4
.L_50:
        /*0158*/ 	.byte	0x04, 0x17
        /*015a*/ 	.short	(.L_52 - .L_51)
.L_51:
        /*015c*/ 	.word	0x00000000
        /*0160*/ 	.short	0x0004
        /*0162*/ 	.short	0x0020
        /*0164*/ 	.byte	0x00, 0xf4, 0x21, 0x00


	//----- nvinfo : EIATTR_KPARAM_INFO
	.align		4
.L_52:
        /*0168*/ 	.byte	0x04, 0x17
        /*016a*/ 	.short	(.L_54 - .L_53)
.L_53:
        /*016c*/ 	.word	0x00000000
        /*0170*/ 	.short	0x0003
        /*0172*/ 	.short	0x0018
        /*0174*/ 	.byte	0x00, 0xf4, 0x21, 0x00


	//----- nvinfo : EIATTR_KPARAM_INFO
	.align		4
.L_54:
        /*0178*/ 	.byte	0x04, 0x17
        /*017a*/ 	.short	(.L_56 - .L_55)
.L_55:
        /*017c*/ 	.word	0x00000000
        /*0180*/ 	.short	0x0002
        /*0182*/ 	.short	0x0010
        /*0184*/ 	.byte	0x00, 0xf4, 0x21, 0x00


	//----- nvinfo : EIATTR_KPARAM_INFO
	.align		4
.L_56:
        /*0188*/ 	.byte	0x04, 0x17
        /*018a*/ 	.short	(.L_58 - .L_57)
.L_57:
        /*018c*/ 	.word	0x00000000
        /*0190*/ 	.short	0x0001
        /*0192*/ 	.short	0x0008
        /*0194*/ 	.byte	0x00, 0xf4, 0x21, 0x00


	//----- nvinfo : EIATTR_KPARAM_INFO
	.align		4
.L_58:
        /*0198*/ 	.byte	0x04, 0x17
        /*019a*/ 	.short	(.L_60 - .L_59)
.L_59:
        /*019c*/ 	.word	0x00000000
        /*01a0*/ 	.short	0x0000
        /*01a2*/ 	.short	0x0000
        /*01a4*/ 	.byte	0x00, 0xf4, 0x21, 0x00


	//----- nvinfo : EIATTR_SPARSE_MMA_MASK
	.align		4
.L_60:
        /*01a8*/ 	.byte	0x03, 0x50
        /*01aa*/ 	.short	0x0000


	//----- nvinfo : EIATTR_MAXREG_COUNT
	.align		4
        /*01ac*/ 	.byte	0x03, 0x1b
        /*01ae*/ 	.short	0x00ff


	//----- nvinfo : EIATTR_NUM_BARRIERS
	.align		4
        /*01b0*/ 	.byte	0x02, 0x4c
        /*01b2*/ 	.byte	0x01
	.zero		1


	//----- nvinfo : EIATTR_ANNOTATIONS
	.align		4
        /*01b4*/ 	.byte	0x04, 0x55
        /*01b6*/ 	.short	(.L_62 - .L_61)


	//   ....[0]....
.L_61:
        /*01b8*/ 	.word	0x00000001
        /*01bc*/ 	.byte	0xc0, 0x35, 0x00, 0x00, 0x01, 0x00, 0x00, 0x00, 0x00, 0x36, 0x00, 0x00, 0x01, 0x00, 0x00, 0x00
        /* <DEDUP_REMOVED lines=21> */
        /*031c*/ 	.byte	0xb0, 0x4f, 0x00, 0x00, 0x01, 0x00, 0x00, 0x00, 0x10, 0x50, 0x00, 0x00


	//----- nvinfo : EIATTR_MERCURY_ISA_VERSION
	.align		4
.L_62:
        /*0328*/ 	.byte	0x03, 0x5f
        /*032a*/ 	.short	0x0101


	//----- nvinfo : EIATTR_COOP_GROUP_MASK_REGIDS
	.align		4
        /*032c*/ 	.byte	0x04, 0x29
        /*032e*/ 	.short	(.L_64 - .L_63)


	//   ....[0]....
.L_63:
        /*0330*/ 	.word	0xffffffff


	//   ....[1]....
        /*0334*/ 	.word	0xffffffff


	//   ....[2]....
        /*0338*/ 	.word	0xffffffff


	//   ....[3]....
        /*033c*/ 	.word	0xffffffff


	//   ....[4]....
        /*0340*/ 	.word	0xffffffff


	//   ....[5]....
        /*0344*/ 	.word	0xffffffff


	//   ....[6]....
        /*0348*/ 	.word	0xffffffff


	//   ....[7]....
        /*034c*/ 	.word	0xffffffff


	//   ....[8]....
        /*0350*/ 	.word	0xffffffff


	//   ....[9]....
        /*0354*/ 	.word	0xffffffff


	//   ....[10]....
        /*0358*/ 	.word	0xffffffff


	//   ....[11]....
        /*035c*/ 	.word	0xffffffff


	//   ....[12]....
        /*0360*/ 	.word	0xffffffff


	//   ....[13]....
        /*0364*/ 	.word	0xffffffff


	//   ....[14]....
        /*0368*/ 	.word	0xffffffff


	//   ....[15]....
        /*036c*/ 	.word	0xffffffff


	//   ....[16]....
        /*0370*/ 	.word	0xffffffff


	//   ....[17]....
        /*0374*/ 	.word	0xffffffff


	//   ....[18]....
        /*0378*/ 	.word	0xffffffff


	//   ....[19]....
        /*037c*/ 	.word	0xffffffff


	//   ....[20]....
        /*0380*/ 	.word	0xffffffff


	//   ....[21]....
        /*0384*/ 	.word	0xffffffff


	//   ....[22]....
        /*0388*/ 	.word	0xffffffff


	//   ....[23]....
        /*038c*/ 	.word	0xffffffff


	//----- nvinfo : EIATTR_COOP_GROUP_INSTR_OFFSETS
	.align		4
.L_64:
        /*0390*/ 	.byte	0x04, 0x28
        /*0392*/ 	.short	(.L_66 - .L_65)


	//   ....[0]....
.L_65:
        /*0394*/ 	.word	0x00004ee0


	//   ....[1]....
        /*0398*/ 	.word	0x00004ff0


	//   ....[2]....
        /*039c*/ 	.word	0x00005080


	//   ....[3]....
        /*03a0*/ 	.word	0x00005110


	//   ....[4]....
        /*03a4*/ 	.word	0x00005120


	//   ....[5]....
        /*03a8*/ 	.word	0x000052e0


	//   ....[6]....
        /*03ac*/ 	.word	0x00005390


	//   ....[7]....
        /*03b0*/ 	.word	0x00005410


	//   ....[8]....
        /*03b4*/ 	.word	0x00005b40


	//   ....[9]....
        /*03b8*/ 	.word	0x00005b50


	//   ....[10]....
        /*03bc*/ 	.word	0x00005b60


	//   ....[11]....
        /*03c0*/ 	.word	0x00005b70


	//   ....[12]....
        /*03c4*/ 	.word	0x00005b80


	//   ....[13]....
        /*03c8*/ 	.word	0x00005b90


	//   ....[14]....
        /*03cc*/ 	.word	0x00005ba0


	//   ....[15]....
        /*03d0*/ 	.word	0x00005bb0


	//   ....[16]....
        /*03d4*/ 	.word	0x00006850


	//   ....[17]....
        /*03d8*/ 	.word	0x00006860


	//   ....[18]....
        /*03dc*/ 	.word	0x00006870


	//   ....[19]....
        /*03e0*/ 	.word	0x00006880


	//   ....[20]....
        /*03e4*/ 	.word	0x000068c0


	//   ....[21]....
        /*03e8*/ 	.word	0x000068f0


	//   ....[22]....
        /*03ec*/ 	.word	0x00006920


	//   ....[23]....
        /*03f0*/ 	.word	0x00006930


	//----- nvinfo : EIATTR_EXIT_INSTR_OFFSETS
	.align		4
.L_66:
        /*03f4*/ 	.byte	0x04, 0x1c
        /*03f6*/ 	.short	(.L_68 - .L_67)


	//   ....[0]....
.L_67:
        /*03f8*/ 	.word	0x0000c500


	//----- nvinfo : EIATTR_REQNTID
	.align		4
.L_68:
        /*03fc*/ 	.byte	0x04, 0x10
        /*03fe*/ 	.short	(.L_70 - .L_69)
.L_69:
        /*0400*/ 	.word	0x00000100
        /*0404*/ 	.word	0x00000001
        /*0408*/ 	.word	0x00000001


	//----- nvinfo : EIATTR_CBANK_PARAM_SIZE
	.align		4
.L_70:
        /*040c*/ 	.byte	0x03, 0x19
        /*040e*/ 	.short	0x0088


	//----- nvinfo : EIATTR_PARAM_CBANK
	.align		4
        /*0410*/ 	.byte	0x04, 0x0a
        /*0412*/ 	.short	(.L_72 - .L_71)
	.align		4
.L_71:
        /*0414*/ 	.word	index@(.nv.constant0.attn_fwd)
        /*0418*/ 	.short	0x0210
        /*041a*/ 	.short	0x0088


	//----- nvinfo : EIATTR_SW_WAR
	.align		4
.L_72:
        /*041c*/ 	.byte	0x04, 0x36
        /*041e*/ 	.short	(.L_74 - .L_73)
.L_73:
        /*0420*/ 	.word	0x00000008
.L_74:


//--------------------- .nv.callgraph             --------------------------
	.section	.nv.callgraph,"",@"SHT_CUDA_CALLGRAPH"
	.align	4
	.sectionentsize	8
	.align		4
        /*0000*/ 	.word	0x00000000
	.align		4
        /*0004*/ 	.word	0xffffffff
	.align		4
        /*0008*/ 	.word	0x00000000
	.align		4
        /*000c*/ 	.word	0xfffffffe
	.align		4
        /*0010*/ 	.word	0x00000000
	.align		4
        /*0014*/ 	.word	0xfffffffd
	.align		4
        /*0018*/ 	.word	0x00000000
	.align		4
        /*001c*/ 	.word	0xfffffffc


//--------------------- .nv.constant4             --------------------------
	.section	.nv.constant4,"a",@progbits
	.align	8
	.align		8
.nv.constant4:
        /*0000*/ 	.dword	_$_str


//--------------------- .text.attn_fwd            --------------------------
	.section	.text.attn_fwd,"ax",@progbits
	.align	128
        .global         attn_fwd
        .type           attn_fwd,@function
        .size           attn_fwd,(.L_x_3 - attn_fwd)
        .other          attn_fwd,@"STO_CUDA_ENTRY STV_DEFAULT"
attn_fwd:
.text.attn_fwd:
[----:B------:R-:W0:Y:S01]  /*0000*/  LDC R1, c[0x0][0x28] ;  /* 0x00000a00ff017b82 */ /* 0x000e220000000800 */
[----:B------:R-:W1:Y:S07]  /*0010*/  S2R R248, SR_CTAID.X ;  /* 0x0000000000f87919 */ /* 0x000e6e0000002500 */
[----:B------:R-:W2:Y:S01]  /*0020*/  S2UR UR18, SR_CTAID.Y ;  /* 0x00000000001279c3 */ /* 0x000ea20000002600 */
[----:B------:R-:W-:Y:S01]  /*0030*/  ULDC.64 UR4, c[0x0][0x240] ;  /* 0x0000900000047ab9 */ /* 0x000fe20000000a00 */
[----:B------:R-:W-:Y:S01]  /*0040*/  ULDC.64 UR28, c[0x0][0x208] ;  /* 0x00008200001c7ab9 */ /* 0x000fe20000000a00 */
[----:B------:R-:W1:Y:S01]  /*0050*/  S2R R0, SR_TID.X ;  /* 0x0000000000007919 */ /* 0x000e620000002100 */
[----:B0-----:R-:W-:-:S04]  /*0060*/  VIADD R1, R1, 0xffffffa0 ;  /* 0xffffffa001017836 */ /* 0x001fc80000000000 */
[----:B------:R-:W0:Y:S08]  /*0070*/  LDC.64 R240, c[0x0][0x210] ;  /* 0x00008400fff07b82 */ /* 0x000e300000000a00 */
[----:B------:R-:W3:Y:S01]  /*0080*/  LDC R247, c[0x0][0x248] ;  /* 0x00009200fff77b82 */ /* 0x000ee20000000800 */
[----:B--2---:R-:W-:Y:S01]  /*0090*/  UIMAD UR4, UR18, UR4, URZ ;  /* 0x00000004120472a4 */ /* 0x004fe2000f8e023f */
[----:B-1----:R-:W-:-:S05]  /*00a0*/  PRMT R0, R0, 0x6540, R248 ;  /* 0x0000654000007816 */ /* 0x002fca00000000f8 */
[----:B------:R-:W-:Y:S01]  /*00b0*/  IMAD R3, R0, UR5, RZ ;  /* 0x0000000500037c24 */ /* 0x000fe2000f8e02ff */
[----:B------:R-:W-:Y:S01]  /*00c0*/  USHF.R.S32.HI UR5, URZ, 0x1f, UR4 ;  /* 0x0000001f3f057899 */ /* 0x000fe20008011404 */
[C---:B---3--:R-:W-:Y:S02]  /*00d0*/  IMAD R7, R247.reuse, 0x3, RZ ;  /* 0x00000003f7077824 */ /* 0x048fe400078e02ff */
[----:B------:R-:W-:Y:S01]  /*00e0*/  IMAD.SHL.U32 R5, R247, 0x2, RZ ;  /* 0x00000002f7057824 */ /* 0x000fe200078e00ff */
[----:B0-----:R-:W-:Y:S02]  /*00f0*/  IADD3 R240, P0, P1, R3, UR4, R240 ;  /* 0x0000000403f07c10 */ /* 0x001fe4000f91e0f0 */
[----:B------:R-:W-:-:S04]  /*0100*/  SHF.R.S32.HI R0, RZ, 0x1f, R3 ;  /* 0x0000001fff007819 */ /* 0x000fc80000011403 */
[----:B------:R-:W-:Y:S02]  /*0110*/  IADD3.X R241, R0, UR5, R241, P0, P1 ;  /* 0x0000000500f17c10 */ /* 0x000fe400087e24f1 */
[----:B------:R-:W-:Y:S01]  /*0120*/  IADD3 R2, P0, R240, R247, RZ ;  /* 0x000000f7f0027210 */ /* 0x000fe20007f1e0ff */
[----:B------:R-:W-:Y:S01]  /*0130*/  IMAD R11, R247, 0x5, RZ ;  /* 0x00000005f70b7824 */ /* 0x000fe200078e02ff */
[-C--:B------:R-:W-:Y:S01]  /*0140*/  IADD3 R4, P1, R5, R240.reuse, RZ ;  /* 0x000000f005047210 */ /* 0x080fe20007f3e0ff */
[C---:B------:R-:W-:Y:S01]  /*0150*/  IMAD R13, R247.reuse, 0x6, RZ ;  /* 0x00000006f70d7824 */ /* 0x040fe200078e02ff */
[CC--:B------:R-:W-:Y:S01]  /*0160*/  LEA.HI.X.SX32 R3, R247.reuse, R241.reuse, 0x1, P0 ;  /* 0x000000f1f7037211 */ /* 0x0c0fe200000f0eff */
[----:B------:R-:W-:Y:S01]  /*0170*/  IMAD.SHL.U32 R9, R247, 0x4, RZ ;  /* 0x00000004f7097824 */ /* 0x000fe200078e00ff */
[-C--:B------:R-:W-:Y:S01]  /*0180*/  IADD3 R6, P0, R7, R240.reuse, RZ ;  /* 0x000000f007067210 */ /* 0x080fe20007f1e0ff */
[----:B------:R-:W-:Y:S01]  /*0190*/  IMAD.SHL.U32 R17, R247, 0x8, RZ ;  /* 0x00000008f7117824 */ /* 0x000fe200078e00ff */
[-C--:B------:R-:W-:Y:S01]  /*01a0*/  LEA.HI.X.SX32 R5, R5, R241.reuse, 0x1, P1 ;  /* 0x000000f105057211 */ /* 0x080fe200008f0eff */
[----:B------:R-:W-:Y:S01]  /*01b0*/  IMAD R15, R247, 0x7, RZ ;  /* 0x00000007f70f7824 */ /* 0x000fe200078e02ff */
[----:B------:R-:W-:Y:S01]  /*01c0*/  LEA.HI.X.SX32 R7, R7, R241, 0x1, P0 ;  /* 0x000000f107077211 */ /* 0x000fe200000f0eff */
[----:B------:R-:W-:Y:S01]  /*01d0*/  IMAD R107, R247, 0xc, RZ ;  /* 0x0000000cf76b7824 */ /* 0x000fe200078e02ff */
[-C--:B------:R-:W-:Y:S01]  /*01e0*/  IADD3 R10, P0, R11, R240.reuse, RZ ;  /* 0x000000f00b0a7210 */ /* 0x080fe20007f1e0ff */
[----:B------:R0:W2:Y:S01]  /*01f0*/  LDG.E.U8 R245, desc[UR28][R4.64] ;  /* 0x0000001c04f57981 */ /* 0x0000a2000c1e1100 */
[----:B------:R-:W-:-:S02]  /*0200*/  IADD3 R8, P1, R9, R240, RZ ;  /* 0x000000f009087210 */ /* 0x000fc40007f3e0ff */
[-C--:B------:R-:W-:Y:S01]  /*0210*/  LEA.HI.X.SX32 R11, R11, R241.reuse, 0x1, P0 ;  /* 0x000000f10b0b7211 */ /* 0x080fe200000f0eff */
[----:B------:R1:W2:Y:S01]  /*0220*/  LDG.E.U8 R6, desc[UR28][R6.64] ;  /* 0x0000001c06067981 */ /* 0x0002a2000c1e1100 */
[-C--:B------:R-:W-:Y:S01]  /*0230*/  IADD3 R12, P0, R13, R240.reuse, RZ ;  /* 0x000000f00d0c7210 */ /* 0x080fe20007f1e0ff */
[----:B------:R-:W-:Y:S01]  /*0240*/  IMAD.SHL.U32 R119, R247, 0x10, RZ ;  /* 0x00000010f7777824 */ /* 0x000fe200078e00ff */
[-C--:B------:R-:W-:Y:S01]  /*0250*/  LEA.HI.X.SX32 R9, R9, R241.reuse, 0x1, P1 ;  /* 0x000000f109097211 */ /* 0x080fe200008f0eff */
[C---:B------:R-:W-:Y:S01]  /*0260*/  IMAD R105, R247.reuse, 0xb, RZ ;  /* 0x0000000bf7697824 */ /* 0x040fe200078e02ff */
[----:B------:R-:W3:Y:S01]  /*0270*/  LDG.E.U8 R2, desc[UR28][R2.64] ;  /* 0x0000001c02027981 */ /* 0x000ee2000c1e1100 */
[----:B0-----:R-:W-:Y:S01]  /*0280*/  IMAD R5, R247, 0x9, RZ ;  /* 0x00000009f7057824 */ /* 0x001fe200078e02ff */
[-C--:B------:R-:W-:Y:S02]  /*0290*/  LEA.HI.X.SX32 R13, R13, R241.reuse, 0x1, P0 ;  /* 0x000000f10d0d7211 */ /* 0x080fe400000f0eff */
[-C--:B------:R-:W-:Y:S01]  /*02a0*/  IADD3 R16, P0, R17, R240.reuse, RZ ;  /* 0x000000f011107210 */ /* 0x080fe20007f1e0ff */
[----:B-1----:R-:W-:Y:S01]  /*02b0*/  IMAD R7, R247, 0xa, RZ ;  /* 0x0000000af7077824 */ /* 0x002fe200078e02ff */
[-C--:B------:R-:W-:Y:S01]  /*02c0*/  IADD3 R14, P1, R15, R240.reuse, RZ ;  /* 0x000000f00f0e7210 */ /* 0x080fe20007f3e0ff */
[----:B------:R-:W-:Y:S01]  /*02d0*/  IMAD R109, R247, 0xd, RZ ;  /* 0x0000000df76d7824 */ /* 0x000fe200078e02ff */
[-C--:B------:R-:W-:Y:S01]  /*02e0*/  IADD3 R18, P2, R5, R240.reuse, RZ ;  /* 0x000000f005127210 */ /* 0x080fe20007f5e0ff */
[----:B------:R-:W-:Y:S01]  /*02f0*/  IMAD R117, R247, 0xf, RZ ;  /* 0x0000000ff7757824 */ /* 0x000fe200078e02ff */
[-C--:B------:R-:W-:Y:S01]  /*0300*/  LEA.HI.X.SX32 R17, R17, R241.reuse, 0x1, P0 ;  /* 0x000000f111117211 */ /* 0x080fe200000f0eff */
[----:B------:R-:W-:Y:S01]  /*0310*/  IMAD R127, R247, 0x13, RZ ;  /* 0x00000013f77f7824 */ /* 0x000fe200078e02ff */
[-C--:B------:R-:W-:Y:S01]  /*0320*/  IADD3 R168, P3, R107, R240.reuse, RZ ;  /* 0x000000f06ba87210 */ /* 0x080fe20007f7e0ff */
[----:B------:R0:W4:Y:S01]  /*0330*/  LDG.E.U8 R244, desc[UR28][R8.64] ;  /* 0x0000001c08f47981 */ /* 0x000122000c1e1100 */
[-C--:B------:R-:W-:Y:S01]  /*0340*/  LEA.HI.X.SX32 R15, R15, R241.reuse, 0x1, P1 ;  /* 0x000000f10f0f7211 */ /* 0x080fe200008f0eff */
[----:B------:R-:W-:Y:S01]  /*0350*/  IMAD R115, R247, 0xe, RZ ;  /* 0x0000000ef7737824 */ /* 0x000fe200078e02ff */
[-C--:B------:R-:W-:Y:S01]  /*0360*/  IADD3 R166, P0, R119, R240.reuse, RZ ;  /* 0x000000f077a67210 */ /* 0x080fe20007f1e0ff */
[----:B------:R-:W-:Y:S01]  /*0370*/  IMAD R145, R247, 0x17, RZ ;  /* 0x00000017f7917824 */ /* 0x000fe200078e02ff */
[-C--:B------:R-:W-:Y:S01]  /*0380*/  LEA.HI.X.SX32 R19, R5, R241.reuse, 0x1, P2 ;  /* 0x000000f105137211 */ /* 0x080fe200010f0eff */
[----:B------:R-:W-:Y:S01]  /*0390*/  IMAD R121, R247, 0x11, RZ ;  /* 0x00000011f7797824 */ /* 0x000fe200078e02ff */
[-C--:B------:R-:W-:Y:S01]  /*03a0*/  IADD3 R238, P2, R105, R240.reuse, RZ ;  /* 0x000000f069ee7210 */ /* 0x080fe20007f5e0ff */
[----:B------:R-:W-:Y:S01]  /*03b0*/  IMAD R123, R247, 0x12, RZ ;  /* 0x00000012f77b7824 */ /* 0x000fe200078e02ff */
[-C--:B------:R-:W-:Y:S01]  /*03c0*/  IADD3 R236, P4, R109, R240.reuse, RZ ;  /* 0x000000f06dec7210 */ /* 0x080fe20007f9e0ff */
[----:B------:R-:W-:Y:S01]  /*03d0*/  IMAD R129, R247, 0x14, RZ ;  /* 0x00000014f7817824 */ /* 0x000fe200078e02ff */
[-C--:B0-----:R-:W-:Y:S01]  /*03e0*/  IADD3 R8, P1, R7, R240.reuse, RZ ;  /* 0x000000f007087210 */ /* 0x081fe20007f3e0ff */
[----:B------:R-:W-:Y:S01]  /*03f0*/  IMAD R133, R247, 0x16, RZ ;  /* 0x00000016f7857824 */ /* 0x000fe200078e02ff */
[-C--:B------:R-:W-:Y:S01]  /*0400*/  IADD3 R234, P6, R117, R240.reuse, RZ ;  /* 0x000000f075ea7210 */ /* 0x080fe20007fde0ff */
[----:B------:R-:W-:Y:S01]  /*0410*/  IMAD R151, R247, 0x1a, RZ ;  /* 0x0000001af7977824 */ /* 0x000fe200078e02ff */
[-C--:B------:R-:W-:Y:S01]  /*0420*/  LEA.HI.X.SX32 R169, R107, R241.reuse, 0x1, P3 ;  /* 0x000000f16ba97211 */ /* 0x080fe200018f0eff */
[----:B------:R-:W-:Y:S01]  /*0430*/  IMAD R131, R247, 0x15, RZ ;  /* 0x00000015f7837824 */ /* 0x000fe200078e02ff */
[-C--:B------:R-:W-:Y:S01]  /*0440*/  IADD3 R230, P3, R127, R240.reuse, RZ ;  /* 0x000000f07fe67210 */ /* 0x080fe20007f7e0ff */
[----:B------:R-:W-:Y:S01]  /*0450*/  IMAD R159, R247, 0x1e, RZ ;  /* 0x0000001ef79f7824 */ /* 0x000fe200078e02ff */
[-C--:B------:R-:W-:Y:S01]  /*0460*/  LEA.HI.X.SX32 R167, R119, R241.reuse, 0x1, P0 ;  /* 0x000000f177a77211 */ /* 0x080fe200000f0eff */
[----:B------:R-:W-:Y:S01]  /*0470*/  IMAD R147, R247, 0x18, RZ ;  /* 0x00000018f7937824 */ /* 0x000fe200078e02ff */
[-C--:B------:R-:W-:Y:S01]  /*0480*/  LEA.HI.X.SX32 R9, R7, R241.reuse, 0x1, P1 ;  /* 0x000000f107097211 */ /* 0x080fe200008f0eff */
[----:B------:R-:W-:Y:S01]  /*0490*/  IMAD R149, R247, 0x19, RZ ;  /* 0x00000019f7957824 */ /* 0x000fe200078e02ff */
[-C--:B------:R-:W-:Y:S01]  /*04a0*/  IADD3 R124, P5, R115, R240.reuse, RZ ;  /* 0x000000f0737c7210 */ /* 0x080fe20007fbe0ff */
[----:B------:R-:W-:Y:S01]  /*04b0*/  IMAD R153, R247, 0x1b, RZ ;  /* 0x0000001bf7997824 */ /* 0x000fe200078e02ff */
[-C--:B------:R-:W-:Y:S01]  /*04c0*/  IADD3 R226, P0, R145, R240.reuse, RZ ;  /* 0x000000f091e27210 */ /* 0x080fe20007f1e0ff */
        /* <DEDUP_REMOVED lines=10> */
[----:B------:R-:W-:Y:S01]  /*0570*/  IMAD.SHL.U32 R185, R247, 0x20, RZ ;  /* 0x00000020f7b97824 */ /* 0x000fe200078e00ff */
[-C--:B------:R-:W-:Y:S01]  /*0580*/  IADD3 R164, P4, R129, R240.reuse, RZ ;  /* 0x000000f081a47210 */ /* 0x080fe20007f9e0ff */
        /* <DEDUP_REMOVED lines=13> */
[----:B------:R-:W-:Y:S01]  /*0660*/  LEA.HI.X.SX32 R233, R121, R241, 0x1, P1 ;  /* 0x000000f179e97211 */ /* 0x000fe200008f0eff */
[----:B------:R0:W5:Y:S01]  /*0670*/  LDG.E.U8 R243, desc[UR28][R12.64] ;  /* 0x0000001c0cf37981 */ /* 0x000162000c1e1100 */
[----:B------:R-:W-:-:S02]  /*0680*/  IADD3 R128, P0, R159, R240, RZ ;  /* 0x000000f09f807210 */ /* 0x000fc40007f1e0ff */
[-C--:B------:R-:W-:Y:S01]  /*0690*/  IADD3 R162, P1, R147, R240.reuse, RZ ;  /* 0x000000f093a27210 */ /* 0x080fe20007f3e0ff */
[----:B------:R-:W-:Y:S01]  /*06a0*/  IMAD R203, R247, 0x29, RZ ;  /* 0x00000029f7cb7824 */ /* 0x000fe200078e02ff */
[-C--:B------:R-:W-:Y:S01]  /*06b0*/  LEA.HI.X.SX32 R115, R123, R241.reuse, 0x1, P2 ;  /* 0x000000f17b737211 */ /* 0x080fe200010f0eff */
[----:B------:R-:W-:Y:S01]  /*06c0*/  IMAD R207, R247, 0x2b, RZ ;  /* 0x0000002bf7cf7824 */ /* 0x000fe200078e02ff */
[-C--:B------:R-:W-:Y:S01]  /*06d0*/  IADD3 R224, P2, R149, R240.reuse, RZ ;  /* 0x000000f095e07210 */ /* 0x080fe20007f5e0ff */
[----:B------:R1:W4:Y:S01]  /*06e0*/  LDG.E.U8 R7, desc[UR28][R8.64] ;  /* 0x0000001c08077981 */ /* 0x000322000c1e1100 */
[-C--:B------:R-:W-:Y:S02]  /*06f0*/  LEA.HI.X.SX32 R165, R129, R241.reuse, 0x1, P4 ;  /* 0x000000f181a57211 */ /* 0x080fe400020f0eff */
[-C--:B------:R-:W-:Y:S01]  /*0700*/  LEA.HI.X.SX32 R105, R133, R241.reuse, 0x1, P6 ;  /* 0x000000f185697211 */ /* 0x080fe200030f0eff */
[----:B------:R-:W-:Y:S01]  /*0710*/  IMAD R205, R247, 0x2a, RZ ;  /* 0x0000002af7cd7824 */ /* 0x000fe200078e02ff */
[-C--:B------:R-:W-:Y:S01]  /*0720*/  IADD3 R222, P4, R153, R240.reuse, RZ ;  /* 0x000000f099de7210 */ /* 0x080fe20007f9e0ff */
[----:B------:R-:W-:Y:S01]  /*0730*/  IMAD R20, R247, 0x33, RZ ;  /* 0x00000033f7147824 */ /* 0x000fe200078e02ff */
[----:B------:R-:W-:Y:S01]  /*0740*/  IADD3 R220, P6, R157, R240, RZ ;  /* 0x000000f09ddc7210 */ /* 0x000fe20007fde0ff */
[----:B------:R1:W5:Y:S01]  /*0750*/  LDG.E.U8 R3, desc[UR28][R10.64] ;  /* 0x0000001c0a037981 */ /* 0x000362000c1e1100 */
[----:B------:R-:W-:-:S02]  /*0760*/  LEA.HI.X.SX32 R127, R151, R241, 0x1, P3 ;  /* 0x000000f1977f7211 */ /* 0x000fc400018f0eff */
[-C--:B------:R-:W-:Y:S01]  /*0770*/  LEA.HI.X.SX32 R229, R131, R241.reuse, 0x1, P5 ;  /* 0x000000f183e57211 */ /* 0x080fe200028f0eff */
[----:B0-----:R-:W-:Y:S01]  /*0780*/  IMAD R12, R247, 0x2f, RZ ;  /* 0x0000002ff70c7824 */ /* 0x001fe200078e02ff */
[-C--:B------:R-:W-:Y:S01]  /*0790*/  IADD3 R216, P3, R187, R240.reuse, RZ ;  /* 0x000000f0bbd87210 */ /* 0x080fe20007f7e0ff */
[----:B------:R0:W4:Y:S01]  /*07a0*/  LDG.E.U8 R4, desc[UR28][R18.64] ;  /* 0x0000001c12047981 */ /* 0x000122000c1e1100 */
[-C--:B------:R-:W-:Y:S02]  /*07b0*/  LEA.HI.X.SX32 R129, R159, R241.reuse, 0x1, P0 ;  /* 0x000000f19f817211 */ /* 0x080fe400000f0eff */
[-C--:B------:R-:W-:Y:S01]  /*07c0*/  IADD3 R160, P5, R155, R240.reuse, RZ ;  /* 0x000000f09ba07210 */ /* 0x080fe20007fbe0ff */
[----:B------:R0:W5:Y:S01]  /*07d0*/  LDG.E.U8 R5, desc[UR28][R14.64] ;  /* 0x0000001c0e057981 */ /* 0x000162000c1e1100 */
[----:B------:R-:W-:Y:S02]  /*07e0*/  LEA.HI.X.SX32 R163, R147, R241, 0x1, P1 ;  /* 0x000000f193a37211 */ /* 0x000fe400008f0eff */
[-C--:B------:R-:W-:Y:S01]  /*07f0*/  IADD3 R212, P0, R195, R240.reuse, RZ ;  /* 0x000000f0c3d47210 */ /* 0x080fe20007f1e0ff */
[----:B------:R0:W4:Y:S01]  /*0800*/  LDG.E.U8 R242, desc[UR28][R16.64] ;  /* 0x0000001c10f27981 */ /* 0x000122000c1e1100 */
[----:B------:R-:W-:-:S02]  /*0810*/  IADD3 R218, P1, R183, R240, RZ ;  /* 0x000000f0b7da7210 */ /* 0x000fc40007f3e0ff */
[-C--:B------:R-:W-:Y:S01]  /*0820*/  LEA.HI.X.SX32 R225, R149, R241.reuse, 0x1, P2 ;  /* 0x000000f195e17211 */ /* 0x080fe200010f0eff */
[----:B-1----:R-:W-:Y:S01]  /*0830*/  IMAD R8, R247, 0x2d, RZ ;  /* 0x0000002df7087824 */ /* 0x002fe200078e02ff */
        /* <DEDUP_REMOVED lines=10> */
[-C--:B------:R-:W-:Y:S01]  /*08e0*/  LEA.HI.X.SX32 R217, R187, R241.reuse, 0x1, P3 ;  /* 0x000000f1bbd97211 */ /* 0x080fe200018f0eff */
[----:B0-----:R-:W-:Y:S01]  /*08f0*/  IMAD R18, R247, 0x32, RZ ;  /* 0x00000032f7127824 */ /* 0x001fe200078e02ff */
        /* <DEDUP_REMOVED lines=19> */
[----:B------:R-:W-:Y:S01]  /*0a30*/  IMAD.SHL.U32 R143, R247, 0x40, RZ ;  /* 0x00000040f78f7824 */ /* 0x000fe200078e00ff */
        /* <DEDUP_REMOVED lines=8> */
[-C--:B------:R-:W-:Y:S01]  /*0ac0*/  LEA.HI.X.SX32 R215, R191, R241.reuse, 0x1, P5 ;  /* 0x000000f1bfd77211 */ /* 0x080fe200028f0eff */
[C---:B------:R-:W-:Y:S01]  /*0ad0*/  IMAD R111, R247.reuse, 0x42, RZ ;  /* 0x00000042f76f7824 */ /* 0x040fe200078e02ff */
[-C--:B------:R-:W-:Y:S01]  /*0ae0*/  IADD3 R202, P3, R12, R240.reuse, RZ ;  /* 0x000000f00cca7210 */ /* 0x080fe20007f7e0ff */
[----:B------:R-:W-:Y:S01]  /*0af0*/  IMAD R179, R247, 0x43, RZ ;  /* 0x00000043f7b37824 */ /* 0x000fe200078e02ff */
[-C--:B------:R-:W-:Y:S01]  /*0b00*/  LEA.HI.X.SX32 R153, R251, R241.reuse, 0x1, P0 ;  /* 0x000000f1fb997211 */ /* 0x080fe200000f0eff */
[----:B------:R-:W-:Y:S01]  /*0b10*/  IMAD R175, R247, 0x47, RZ ;  /* 0x00000047f7af7824 */ /* 0x000fe200078e02ff */
[-C--:B------:R-:W-:Y:S01]  /*0b20*/  IADD3 R116, P5, R205, R240.reuse, RZ ;  /* 0x000000f0cd747210 */ /* 0x080fe20007fbe0ff */
[----:B------:R-:W-:Y:S01]  /*0b30*/  IMAD R171, R247, 0x4b, RZ ;  /* 0x0000004bf7ab7824 */ /* 0x000fe200078e02ff */
[-C--:B------:R-:W-:Y:S01]  /*0b40*/  LEA.HI.X.SX32 R133, R197, R241.reuse, 0x1, P1 ;  /* 0x000000f1c5857211 */ /* 0x080fe200008f0eff */
[C---:B------:R-:W-:Y:S01]  /*0b50*/  IMAD R177, R247.reuse, 0x45, RZ ;  /* 0x00000045f7b17824 */ /* 0x040fe200078e02ff */
[-C--:B------:R-:W-:Y:S01]  /*0b60*/  IADD3 R198, P0, R20, R240.reuse, RZ ;  /* 0x000000f014c67210 */ /* 0x080fe20007f1e0ff */
[C---:B------:R-:W-:Y:S01]  /*0b70*/  IMAD R113, R247.reuse, 0x46, RZ ;  /* 0x00000046f7717824 */ /* 0x040fe200078e02ff */
[-C--:B------:R-:W-:Y:S01]  /*0b80*/  IADD3 R204, P1, R8, R240.reuse, RZ ;  /* 0x000000f008cc7210 */ /* 0x080fe20007f3e0ff */
[----:B------:R-:W-:Y:S01]  /*0b90*/  IMAD R101, R247, 0x4f, RZ ;  /* 0x0000004ff7657824 */ /* 0x000fe200078e02ff */
[-C--:B------:R-:W-:Y:S01]  /*0ba0*/  LEA.HI.X.SX32 R211, R199, R241.reuse, 0x1, P2 ;  /* 0x000000f1c7d37211 */ /* 0x080fe200010f0eff */
[C---:B------:R-:W-:Y:S01]  /*0bb0*/  IMAD R173, R247.reuse, 0x49, RZ ;  /* 0x00000049f7ad7824 */ /* 0x040fe200078e02ff */
[-C--:B------:R-:W-:Y:S01]  /*0bc0*/  IADD3 R118, P2, R10, R240.reuse, RZ ;  /* 0x000000f00a767210 */ /* 0x080fe20007f5e0ff */
[----:B------:R-:W-:Y:S01]  /*0bd0*/  IMAD R9, R247, 0x4a, RZ ;  /* 0x0000004af7097824 */ /* 0x000fe200078e02ff */
[-C--:B------:R-:W-:Y:S01]  /*0be0*/  LEA.HI.X.SX32 R209, R203, R241.reuse, 0x1, P4 ;  /* 0x000000f1cbd17211 */ /* 0x080fe200020f0eff */
[----:B------:R-:W-:Y:S01]  /*0bf0*/  IMAD R103, R247, 0x4e, RZ ;  /* 0x0000004ef7677824 */ /* 0x000fe200078e02ff */
[-C--:B------:R-:W-:Y:S01]  /*0c00*/  LEA.HI.X.SX32 R207, R207, R241.reuse, 0x1, P6 ;  /* 0x000000f1cfcf7211 */ /* 0x080fe200030f0eff */
[C---:B------:R-:W-:Y:S01]  /*0c10*/  IMAD R95, R247.reuse, 0x52, RZ ;  /* 0x00000052f75f7824 */ /* 0x040fe200078e02ff */
[-C--:B------:R-:W-:Y:S01]  /*0c20*/  IADD3 R120, P6, R18, R240.reuse, RZ ;  /* 0x000000f012787210 */ /* 0x080fe20007fde0ff */
[C---:B------:R-:W-:Y:S01]  /*0c30*/  IMAD R137, R247.reuse, 0x4c, RZ ;  /* 0x0000004cf7897824 */ /* 0x040fe200078e02ff */
[-C--:B------:R-:W-:Y:S01]  /*0c40*/  LEA.HI.X.SX32 R203, R12, R241.reuse, 0x1, P3 ;  /* 0x000000f10ccb7211 */ /* 0x080fe200018f0eff */
[----:B------:R-:W-:Y:S01]  /*0c50*/  IMAD R135, R247, 0x4d, RZ ;  /* 0x0000004df7877824 */ /* 0x000fe200078e02ff */
[-C--:B------:R-:W-:Y:S01]  /*0c60*/  LEA.HI.X.SX32 R117, R205, R241.reuse, 0x1, P5 ;  /* 0x000000f1cd757211 */ /* 0x080fe200028f0eff */
[C---:B------:R-:W-:Y:S01]  /*0c70*/  IMAD R15, R247.reuse, 0x56, RZ ;  /* 0x00000056f70f7824 */ /* 0x040fe200078e02ff */
[-C--:B------:R-:W-:Y:S01]  /*0c80*/  IADD3 R122, P3, R26, R240.reuse, RZ ;  /* 0x000000f01a7a7210 */ /* 0x080fe20007f7e0ff */
[C---:B------:R-:W-:Y:S01]  /*0c90*/  IMAD R99, R247.reuse, 0x50, RZ ;  /* 0x00000050f7637824 */ /* 0x040fe200078e02ff */
[-C--:B------:R-:W-:Y:S01]  /*0ca0*/  LEA.HI.X.SX32 R199, R20, R241.reuse, 0x1, P0 ;  /* 0x000000f114c77211 */ /* 0x080fe200000f0eff */
[C---:B------:R-:W-:Y:S01]  /*0cb0*/  IMAD R97, R247.reuse, 0x51, RZ ;  /* 0x00000051f7617824 */ /* 0x040fe200078e02ff */
[-C--:B------:R-:W-:Y:S01]  /*0cc0*/  IADD3 R150, P4, R14, R240.reuse, RZ ;  /* 0x000000f00e967210 */ /* 0x080fe20007f9e0ff */
        /* <DEDUP_REMOVED lines=19> */
[-C--:B------:R-:W-:Y:S01]  /*0e00*/  LEA.HI.X.SX32 R151, R14, R241.reuse, 0x1, P4 ;  /* 0x000000f10e977211 */ /* 0x080fe200020f0eff */
        /* <DEDUP_REMOVED lines=12> */
[----:B------:R-:W-:Y:S01]  /*0ed0*/  IMAD R73, R247, 0x6b, RZ ;  /* 0x0000006bf7497824 */ /* 0x000fe200078e02ff */
        /* <DEDUP_REMOVED lines=9> */
[----:B------:R-:W-:Y:S01]  /*0f70*/  IMAD R17, R247, 0x68, RZ ;  /* 0x00000068f7117824 */ /* 0x000fe200078e02ff */
[-C--:B------:R-:W-:Y:S01]  /*0f80*/  IADD3 R142, P6, R143, R240.reuse, RZ ;  /* 0x000000f08f8e7210 */ /* 0x080fe20007fde0ff */
[C---:B------:R-:W-:Y:S01]  /*0f90*/  IMAD R41, R247.reuse, 0x69, RZ ;  /* 0x00000069f7297824 */ /* 0x040fe200078e02ff */
[-C--:B------:R-:W-:Y:S01]  /*0fa0*/  LEA.HI.X.SX32 R189, R40, R241.reuse, 0x1, P3 ;  /* 0x000000f128bd7211 */ /* 0x080fe200018f0eff */
[C---:B------:R-:W-:Y:S01]  /*0fb0*/  IMAD R69, R247.reuse, 0x6f, RZ ;  /* 0x0000006ff7457824 */ /* 0x040fe200078e02ff */
[-C--:B------:R-:W-:Y:S01]  /*0fc0*/  LEA.HI.X.SX32 R195, R28, R241.reuse, 0x1, P4 ;  /* 0x000000f11cc37211 */ /* 0x080fe200020f0eff */
[C---:B------:R-:W-:Y:S01]  /*0fd0*/  IMAD R71, R247.reuse, 0x6a, RZ ;  /* 0x0000006af7477824 */ /* 0x040fe200078e02ff */
[-C--:B------:R-:W-:Y:S01]  /*0fe0*/  LEA.HI.X.SX32 R147, R30, R241.reuse, 0x1, P5 ;  /* 0x000000f11e937211 */ /* 0x080fe200028f0eff */
[----:B------:R-:W-:Y:S01]  /*0ff0*/  IMAD R19, R247, 0x6c, RZ ;  /* 0x0000006cf7137824 */ /* 0x000fe200078e02ff */
[-C--:B------:R-:W-:Y:S01]  /*1000*/  IADD3 R140, P3, R141, R240.reuse, RZ ;  /* 0x000000f08d8c7210 */ /* 0x080fe20007f7e0ff */
[----:B------:R-:W-:Y:S01]  /*1010*/  IMAD R39, R247, 0x6d, RZ ;  /* 0x0000006df7277824 */ /* 0x000fe200078e02ff */
[-C--:B------:R-:W-:Y:S01]  /*1020*/  LEA.HI.X.SX32 R185, R181, R241.reuse, 0x1, P0 ;  /* 0x000000f1b5b97211 */ /* 0x080fe200000f0eff */
[C---:B------:R-:W-:Y:S01]  /*1030*/  IMAD R67, R247.reuse, 0x6e, RZ ;  /* 0x0000006ef7437824 */ /* 0x040fe200078e02ff */
[-C--:B------:R-:W-:Y:S01]  /*1040*/  IADD3 R108, P4, R42, R240.reuse, RZ ;  /* 0x000000f02a6c7210 */ /* 0x080fe20007f9e0ff */
[----:B------:R-:W-:Y:S01]  /*1050*/  IMAD R21, R247, 0x70, RZ ;  /* 0x00000070f7157824 */ /* 0x000fe200078e02ff */
[----:B------:R-:W-:Y:S01]  /*1060*/  IADD3 R186, P5, R44, R240, RZ ;  /* 0x000000f02cba7210 */ /* 0x000fe20007fbe0ff */
[----:B------:R0:W3:Y:S01]  /*1070*/  LDG.E.U8 R0, desc[UR28][R240.64] ;  /* 0x0000001cf0007981 */ /* 0x0000e2000c1e1100 */
[----:B------:R-:W-:-:S02]  /*1080*/  LEA.HI.X.SX32 R191, R36, R241, 0x1, P1 ;  /* 0x000000f124bf7211 */ /* 0x000fc400008f0eff */
[-C--:B------:R-:W-:Y:S01]  /*1090*/  IADD3 R138, P0, R139, R240.reuse, RZ ;  /* 0x000000f08b8a7210 */ /* 0x080fe20007f1e0ff */
[----:B------:R-:W-:Y:S01]  /*10a0*/  IMAD R65, R247, 0x71, RZ ;  /* 0x00000071f7417824 */ /* 0x000fe200078e02ff */
[-C--:B------:R-:W-:Y:S01]  /*10b0*/  IADD3 R110, P1, R111, R240.reuse, RZ ;  /* 0x000000f06f6e7210 */ /* 0x080fe20007f3e0ff */
[C---:B------:R-:W-:Y:S01]  /*10c0*/  IMAD R249, R247.reuse, 0x72, RZ ;  /* 0x00000072f7f97824 */ /* 0x040fe200078e02ff */
[-C--:B------:R-:W-:Y:S01]  /*10d0*/  LEA.HI.X.SX32 R145, R38, R241.reuse, 0x1, P2 ;  /* 0x000000f126917211 */ /* 0x080fe200010f0eff */
[----:B------:R-:W-:Y:S01]  /*10e0*/  IMAD R37, R247, 0x73, RZ ;  /* 0x00000073f7257824 */ /* 0x000fe200078e02ff */
[-C--:B------:R-:W-:Y:S01]  /*10f0*/  IADD3 R182, P2, R179, R240.reuse, RZ ;  /* 0x000000f0b3b67210 */ /* 0x080fe20007f5e0ff */
[----:B------:R1:W5:Y:S01]  /*1100*/  LDG.E.U8 R238, desc[UR28][R238.64] ;  /* 0x0000001ceeee7981 */ /* 0x000362000c1e1100 */
[-C--:B------:R-:W-:Y:S02]  /*1110*/  LEA.HI.X.SX32 R143, R143, R241.reuse, 0x1, P6 ;  /* 0x000000f18f8f7211 */ /* 0x080fe400030f0eff */
[----:B------:R-:W-:Y:S01]  /*1120*/  IADD3 R178, P6, R175, R240, RZ ;  /* 0x000000f0afb27210 */ /* 0x000fe20007fde0ff */
[----:B------:R-:W-:Y:S01]  /*1130*/  IMAD R61, R247, 0x74, RZ ;  /* 0x00000074f73d7824 */ /* 0x000fe200078e02ff */
[-C--:B------:R-:W-:Y:S01]  /*1140*/  LEA.HI.X.SX32 R141, R141, R241.reuse, 0x1, P3 ;  /* 0x000000f18d8d7211 */ /* 0x080fe200018f0eff */
[----:B------:R-:W5:Y:S01]  /*1150*/  LDG.E.U8 R168, desc[UR28][R168.64] ;  /* 0x0000001ca8a87981 */ /* 0x000f62000c1e1100 */
[----:B------:R-:W-:-:S02]  /*1160*/  LEA.HI.X.SX32 R109, R42, R241, 0x1, P4 ;  /* 0x000000f12a6d7211 */ /* 0x000fc400020f0eff */
[-C--:B------:R-:W-:Y:S01]  /*1170*/  LEA.HI.X.SX32 R187, R44, R241.reuse, 0x1, P5 ;  /* 0x000000f12cbb7211 */ /* 0x080fe200028f0eff */
[----:B------:R-:W5:Y:S01]  /*1180*/  LDG.E.U8 R237, desc[UR28][R236.64] ;  /* 0x0000001ceced7981 */ /* 0x000f62000c1e1100 */
[-C--:B------:R-:W-:Y:S02]  /*1190*/  IADD3 R174, P3, R171, R240.reuse, RZ ;  /* 0x000000f0abae7210 */ /* 0x080fe40007f7e0ff */
[-C--:B------:R-:W-:Y:S01]  /*11a0*/  LEA.HI.X.SX32 R139, R139, R241.reuse, 0x1, P0 ;  /* 0x000000f18b8b7211 */ /* 0x080fe200000f0eff */
[----:B------:R-:W5:Y:S01]  /*11b0*/  LDG.E.U8 R124, desc[UR28][R124.64] ;  /* 0x0000001c7c7c7981 */ /* 0x000f62000c1e1100 */
[-C--:B------:R-:W-:Y:S02]  /*11c0*/  IADD3 R180, P4, R177, R240.reuse, RZ ;  /* 0x000000f0b1b47210 */ /* 0x080fe40007f9e0ff */
[----:B------:R-:W-:Y:S01]  /*11d0*/  IADD3 R112, P5, R113, R240, RZ ;  /* 0x000000f071707210 */ /* 0x000fe20007fbe0ff */
[----:B------:R-:W5:Y:S01]  /*11e0*/  LDG.E.U8 R235, desc[UR28][R234.64] ;  /* 0x0000001ceaeb7981 */ /* 0x000f62000c1e1100 */
[----:B------:R-:W-:-:S02]  /*11f0*/  LEA.HI.X.SX32 R111, R111, R241, 0x1, P1 ;  /* 0x000000f16f6f7211 */ /* 0x000fc400008f0eff */
[-C--:B------:R-:W-:Y:S01]  /*1200*/  IADD3 R170, P0, R101, R240.reuse, RZ ;  /* 0x000000f065aa7210 */ /* 0x080fe20007f1e0ff */
[----:B------:R-:W-:Y:S01]  /*1210*/  IMAD R63, R247, 0x75, RZ ;  /* 0x00000075f73f7824 */ /* 0x000fe200078e02ff */
[-C--:B------:R-:W-:Y:S01]  /*1220*/  IADD3 R176, P1, R173, R240.reuse, RZ ;  /* 0x000000f0adb07210 */ /* 0x080fe20007f3e0ff */
[----:B------:R-:W5:Y:S01]  /*1230*/  LDG.E.U8 R166, desc[UR28][R166.64] ;  /* 0x0000001ca6a67981 */ /* 0x000f62000c1e1100 */
[-C--:B------:R-:W-:Y:S02]  /*1240*/  LEA.HI.X.SX32 R183, R179, R241.reuse, 0x1, P2 ;  /* 0x000000f1b3b77211 */ /* 0x080fe400010f0eff */
[-C--:B------:R-:W-:Y:S01]  /*1250*/  IADD3 R8, P2, R9, R240.reuse, RZ ;  /* 0x000000f009087210 */ /* 0x080fe20007f5e0ff */
[----:B------:R-:W5:Y:S01]  /*1260*/  LDG.E.U8 R233, desc[UR28][R232.64] ;  /* 0x0000001ce8e97981 */ /* 0x000f62000c1e1100 */
[-C--:B------:R-:W-:Y:S02]  /*1270*/  LEA.HI.X.SX32 R179, R175, R241.reuse, 0x1, P6 ;  /* 0x000000f1afb37211 */ /* 0x080fe400030f0eff */
[----:B------:R-:W-:Y:S01]  /*1280*/  IADD3 R102, P6, R103, R240, RZ ;  /* 0x000000f067667210 */ /* 0x000fe20007fde0ff */
[----:B------:R-:W5:Y:S01]  /*1290*/  LDG.E.U8 R114, desc[UR28][R114.64] ;  /* 0x0000001c72727981 */ /* 0x000f62000c1e1100 */
[----:B------:R-:W-:-:S02]  /*12a0*/  LEA.HI.X.SX32 R175, R171, R241, 0x1, P3 ;  /* 0x000000f1abaf7211 */ /* 0x000fc400018f0eff */
[-C--:B------:R-:W-:Y:S01]  /*12b0*/  LEA.HI.X.SX32 R181, R177, R241.reuse, 0x1, P4 ;  /* 0x000000f1b1b57211 */ /* 0x080fe200020f0eff */
[----:B------:R-:W5:Y:S01]  /*12c0*/  LDG.E.U8 R231, desc[UR28][R230.64] ;  /* 0x0000001ce6e77981 */ /* 0x000f62000c1e1100 */
[-C--:B------:R-:W-:Y:S02]  /*12d0*/  LEA.HI.X.SX32 R113, R113, R241.reuse, 0x1, P5 ;  /* 0x000000f171717211 */ /* 0x080fe400028f0eff */
[-C--:B------:R-:W-:Y:S01]  /*12e0*/  IADD3 R100, P3, R95, R240.reuse, RZ ;  /* 0x000000f05f647210 */ /* 0x080fe20007f7e0ff */
[----:B------:R-:W5:Y:S01]  /*12f0*/  LDG.E.U8 R164, desc[UR28][R164.64] ;  /* 0x0000001ca4a47981 */ /* 0x000f62000c1e1100 */
[----:B------:R-:W-:Y:S02]  /*1300*/  LEA.HI.X.SX32 R171, R101, R241, 0x1, P0 ;  /* 0x000000f165ab7211 */ /* 0x000fe400000f0eff */
[-C--:B------:R-:W-:Y:S01]  /*1310*/  IADD3 R136, P4, R137, R240.reuse, RZ ;  /* 0x000000f089887210 */ /* 0x080fe20007f9e0ff */
[----:B------:R-:W5:Y:S01]  /*1320*/  LDG.E.U8 R229, desc[UR28][R228.64] ;  /* 0x0000001ce4e57981 */ /* 0x000f62000c1e1100 */
[----:B------:R-:W-:-:S02]  /*1330*/  IADD3 R172, P5, R135, R240, RZ ;  /* 0x000000f087ac7210 */ /* 0x000fc40007fbe0ff */
[-C--:B------:R-:W-:Y:S01]  /*1340*/  LEA.HI.X.SX32 R177, R173, R241.reuse, 0x1, P1 ;  /* 0x000000f1adb17211 */ /* 0x080fe200008f0eff */
[----:B------:R-:W5:Y:S01]  /*1350*/  LDG.E.U8 R104, desc[UR28][R104.64] ;  /* 0x0000001c68687981 */ /* 0x000f62000c1e1100 */
[-C--:B------:R-:W-:Y:S02]  /*1360*/  IADD3 R14, P0, R15, R240.reuse, RZ ;  /* 0x000000f00f0e7210 */ /* 0x080fe40007f1e0ff */
[-C--:B------:R-:W-:Y:S01]  /*1370*/  IADD3 R134, P1, R99, R240.reuse, RZ ;  /* 0x000000f063867210 */ /* 0x080fe20007f3e0ff */
[----:B------:R-:W5:Y:S01]  /*1380*/  LDG.E.U8 R227, desc[UR28][R226.64] ;  /* 0x0000001ce2e37981 */ /* 0x000f62000c1e1100 */
[-C--:B------:R-:W-:Y:S02]  /*1390*/  LEA.HI.X.SX32 R9, R9, R241.reuse, 0x1, P2 ;  /* 0x000000f109097211 */ /* 0x080fe400010f0eff */
[----:B------:R-:W-:Y:S01]  /*13a0*/  IADD3 R98, P2, R97, R240, RZ ;  /* 0x000000f061627210 */ /* 0x000fe20007f5e0ff */
[----:B------:R-:W5:Y:S01]  /*13b0*/  LDG.E.U8 R162, desc[UR28][R162.64] ;  /* 0x0000001ca2a27981 */ /* 0x000f62000c1e1100 */
[----:B------:R-:W-:-:S02]  /*13c0*/  LEA.HI.X.SX32 R103, R103, R241, 0x1, P6 ;  /* 0x000000f167677211 */ /* 0x000fc400030f0eff */
[-C--:B------:R-:W-:Y:S01]  /*13d0*/  IADD3 R94, P6, R91, R240.reuse, RZ ;  /* 0x000000f05b5e7210 */ /* 0x080fe20007fde0ff */
[----:B------:R-:W5:Y:S01]  /*13e0*/  LDG.E.U8 R225, desc[UR28][R224.64] ;  /* 0x0000001ce0e17981 */ /* 0x000f62000c1e1100 */
[-C--:B------:R-:W-:Y:S02]  /*13f0*/  LEA.HI.X.SX32 R101, R95, R241.reuse, 0x1, P3 ;  /* 0x000000f15f657211 */ /* 0x080fe400018f0eff */
[-C--:B------:R-:W-:Y:S01]  /*1400*/  LEA.HI.X.SX32 R137, R137, R241.reuse, 0x1, P4 ;  /* 0x000000f189897211 */ /* 0x080fe200020f0eff */
[----:B------:R-:W5:Y:S01]  /*1410*/  LDG.E.U8 R126, desc[UR28][R126.64] ;  /* 0x0000001c7e7e7981 */ /* 0x000f62000c1e1100 */
[-C--:B------:R-:W-:Y:S02]  /*1420*/  LEA.HI.X.SX32 R173, R135, R241.reuse, 0x1, P5 ;  /* 0x000000f187ad7211 */ /* 0x080fe400028f0eff */
[----:B------:R-:W-:Y:S01]  /*1430*/  IADD3 R90, P3, R87, R240, RZ ;  /* 0x000000f0575a7210 */ /* 0x000fe20007f7e0ff */
[----:B------:R-:W5:Y:S01]  /*1440*/  LDG.E.U8 R223, desc[UR28][R222.64] ;  /* 0x0000001cdedf7981 */ /* 0x000f62000c1e1100 */
[----:B------:R-:W-:-:S02]  /*1450*/  LEA.HI.X.SX32 R15, R15, R241, 0x1, P0 ;  /* 0x000000f10f0f7211 */ /* 0x000fc400000f0eff */
[-C--:B------:R-:W-:Y:S01]  /*1460*/  IADD3 R96, P4, R93, R240.reuse, RZ ;  /* 0x000000f05d607210 */ /* 0x080fe20007f9e0ff */
        /* <DEDUP_REMOVED lines=8> */
[----:B------:R-:W-:Y:S01]  /*14f0*/  IADD3 R50, P2, R51, R240, RZ ;  /* 0x000000f033327210 */ /* 0x000fe20007f5e0ff */
[----:B------:R-:W5:Y:S01]  /*1500*/  LDG.E.U8 R219, desc[UR28][R218.64] ;  /* 0x0000001cdadb7981 */ /* 0x000f62000c1e1100 */
[-C--:B------:R-:W-:Y:S02]  /*1510*/  LEA.HI.X.SX32 R95, R91, R241.reuse, 0x1, P6 ;  /* 0x000000f15b5f7211 */ /* 0x080fe400030f0eff */
[-C--:B------:R-:W-:Y:S01]  /*1520*/  LEA.HI.X.SX32 R91, R87, R241.reuse, 0x1, P3 ;  /* 0x000000f1575b7211 */ /* 0x080fe200018f0eff */
[----:B------:R-:W5:Y:S01]  /*1530*/  LDG.E.U8 R158, desc[UR28][R158.64] ;  /* 0x0000001c9e9e7981 */ /* 0x000f62000c1e1100 */
[-C--:B------:R-:W-:Y:S02]  /*1540*/  LEA.HI.X.SX32 R97, R93, R241.reuse, 0x1, P4 ;  /* 0x000000f15d617211 */ /* 0x080fe400020f0eff */
[-C--:B------:R-:W-:Y:S01]  /*1550*/  LEA.HI.X.SX32 R53, R53, R241.reuse, 0x1, P5 ;  /* 0x000000f135357211 */ /* 0x080fe200028f0eff */
[----:B------:R-:W5:Y:S01]  /*1560*/  LDG.E.U8 R217, desc[UR28][R216.64] ;  /* 0x0000001cd8d97981 */ /* 0x000f62000c1e1100 */
[----:B------:R-:W-:-:S02]  /*1570*/  LEA.HI.X.SX32 R87, R83, R241, 0x1, P0 ;  /* 0x000000f153577211 */ /* 0x000fc400000f0eff */
[-C--:B------:R-:W-:Y:S01]  /*1580*/  IADD3 R26, P4, R27, R240.reuse, RZ ;  /* 0x000000f01b1a7210 */ /* 0x080fe20007f9e0ff */
[----:B------:R-:W5:Y:S01]  /*1590*/  LDG.E.U8 R130, desc[UR28][R130.64] ;  /* 0x0000001c82827981 */ /* 0x000f62000c1e1100 */
[-C--:B------:R-:W-:Y:S02]  /*15a0*/  IADD3 R88, P5, R85, R240.reuse, RZ ;  /* 0x000000f055587210 */ /* 0x080fe40007fbe0ff */
[----:B------:R-:W-:Y:S01]  /*15b0*/  LEA.HI.X.SX32 R93, R89, R241, 0x1, P1 ;  /* 0x000000f1595d7211 */ /* 0x000fe200008f0eff */
[----:B------:R-:W5:Y:S01]  /*15c0*/  LDG.E.U8 R215, desc[UR28][R214.64] ;  /* 0x0000001cd6d77981 */ /* 0x000f62000c1e1100 */
[-C--:B------:R-:W-:Y:S02]  /*15d0*/  IADD3 R44, P0, R45, R240.reuse, RZ ;  /* 0x000000f02d2c7210 */ /* 0x080fe40007f1e0ff */
[-C--:B------:R-:W-:Y:S01]  /*15e0*/  IADD3 R48, P6, R49, R240.reuse, RZ ;  /* 0x000000f031307210 */ /* 0x080fe20007fde0ff */
[----:B------:R-:W5:Y:S01]  /*15f0*/  LDG.E.U8 R156, desc[UR28][R156.64] ;  /* 0x0000001c9c9c7981 */ /* 0x000f62000c1e1100 */
[----:B------:R-:W-:-:S02]  /*1600*/  IADD3 R28, P1, R29, R240, RZ ;  /* 0x000000f01d1c7210 */ /* 0x000fc40007f3e0ff */
[-C--:B------:R-:W-:Y:S01]  /*1610*/  LEA.HI.X.SX32 R51, R51, R241.reuse, 0x1, P2 ;  /* 0x000000f133337211 */ /* 0x080fe200010f0eff */
[----:B------:R-:W5:Y:S01]  /*1620*/  LDG.E.U8 R213, desc[UR28][R212.64] ;  /* 0x0000001cd4d57981 */ /* 0x000f62000c1e1100 */
[-C--:B------:R-:W-:Y:S02]  /*1630*/  IADD3 R84, P2, R81, R240.reuse, RZ ;  /* 0x000000f051547210 */ /* 0x080fe40007f5e0ff */
[----:B------:R-:W-:Y:S01]  /*1640*/  IADD3 R46, P3, R47, R240, RZ ;  /* 0x000000f02f2e7210 */ /* 0x000fe20007f7e0ff */
        /* <DEDUP_REMOVED lines=8> */
[-C--:B------:R-:W-:Y:S01]  /*16d0*/  LEA.HI.X.SX32 R49, R49, R241.reuse, 0x1, P6 ;  /* 0x000000f131317211 */ /* 0x080fe200030f0eff */
[----:B------:R-:W5:Y:S01]  /*16e0*/  LDG.E.U8 R209, desc[UR28][R208.64] ;  /* 0x0000001cd0d17981 */ /* 0x000f62000c1e1100 */
[----:B------:R-:W-:Y:S02]  /*16f0*/  LEA.HI.X.SX32 R29, R29, R241, 0x1, P1 ;  /* 0x000000f11d1d7211 */ /* 0x000fe400008f0eff */
[-C--:B------:R-:W-:Y:S01]  /*1700*/  IADD3 R72, P0, R73, R240.reuse, RZ ;  /* 0x000000f049487210 */ /* 0x080fe20007f1e0ff */
[----:B------:R-:W5:Y:S01]  /*1710*/  LDG.E.U8 R116, desc[UR28][R116.64] ;  /* 0x0000001c74747981 */ /* 0x000f62000c1e1100 */
[----:B------:R-:W-:-:S02]  /*1720*/  IADD3 R80, P6, R77, R240, RZ ;  /* 0x000000f04d507210 */ /* 0x000fc40007fde0ff */
        /* <DEDUP_REMOVED lines=14> */
[----:B------:R-:W-:Y:S02]  /*1810*/  IADD3 R74, P5, R41, R240, RZ ;  /* 0x000000f0294a7210 */ /* 0x000fe40007fbe0ff */
[-C--:B------:R-:W-:Y:S01]  /*1820*/  LEA.HI.X.SX32 R81, R77, R241.reuse, 0x1, P6 ;  /* 0x000000f14d517211 */ /* 0x080fe200030f0eff */
[----:B------:R5:W5:Y:S01]  /*1830*/  LDG.E.U8 R8, desc[UR28][R8.64] ;  /* 0x0000001c08087981 */ /* 0x000b62000c1e1100 */
[----:B------:R-:W-:-:S02]  /*1840*/  LEA.HI.X.SX32 R79, R75, R241, 0x1, P1 ;  /* 0x000000f14b4f7211 */ /* 0x000fc400008f0eff */
[-C--:B------:R-:W-:Y:S01]  /*1850*/  IADD3 R68, P0, R69, R240.reuse, RZ ;  /* 0x000000f045447210 */ /* 0x080fe20007f1e0ff */
[----:B------:R-:W5:Y:S01]  /*1860*/  LDG.E.U8 R175, desc[UR28][R174.64] ;  /* 0x0000001caeaf7981 */ /* 0x000f62000c1e1100 */
[-C--:B------:R-:W-:Y:S02]  /*1870*/  IADD3 R16, P6, R71, R240.reuse, RZ ;  /* 0x000000f047107210 */ /* 0x080fe40007fde0ff */
[-C--:B------:R-:W-:Y:S01]  /*1880*/  IADD3 R40, P1, R19, R240.reuse, RZ ;  /* 0x000000f013287210 */ /* 0x080fe20007f3e0ff */
[----:B------:R-:W-:Y:S01]  /*1890*/  IMAD R23, R247, 0x76, RZ ;  /* 0x00000076f7177824 */ /* 0x000fe200078e02ff */
[-C--:B------:R-:W-:Y:S01]  /*18a0*/  LEA.HI.X.SX32 R33, R33, R241.reuse, 0x1, P2 ;  /* 0x000000f121217211 */ /* 0x080fe200010f0eff */
[----:B------:R-:W-:Y:S01]  /*18b0*/  IMAD R35, R247, 0x77, RZ ;  /* 0x00000077f7237824 */ /* 0x000fe200078e02ff */
[----:B------:R-:W-:Y:S01]  /*18c0*/  IADD3 R70, P2, R39, R240, RZ ;  /* 0x000000f027467210 */ /* 0x000fe20007f5e0ff */
[----:B------:R-:W5:Y:S01]  /*18d0*/  LDG.E.U8 R150, desc[UR28][R150.64] ;  /* 0x0000001c96967981 */ /* 0x000f62000c1e1100 */
[----:B------:R-:W-:-:S02]  /*18e0*/  LEA.HI.X.SX32 R77, R43, R241, 0x1, P3 ;  /* 0x000000f12b4d7211 */ /* 0x000fc400018f0eff */
[-C--:B------:R-:W-:Y:S01]  /*18f0*/  LEA.HI.X.SX32 R43, R17, R241.reuse, 0x1, P4 ;  /* 0x000000f1112b7211 */ /* 0x080fe200020f0eff */
[----:B------:R-:W5:Y:S01]  /*1900*/  LDG.E.U8 R201, desc[UR28][R200.64] ;  /* 0x0000001cc8c97981 */ /* 0x000f62000c1e1100 */
[-C--:B------:R-:W-:Y:S02]  /*1910*/  LEA.HI.X.SX32 R75, R41, R241.reuse, 0x1, P5 ;  /* 0x000000f1294b7211 */ /* 0x080fe400028f0eff */
[-C--:B------:R-:W-:Y:S01]  /*1920*/  LEA.HI.X.SX32 R69, R69, R241.reuse, 0x1, P0 ;  /* 0x000000f145457211 */ /* 0x080fe200000f0eff */
[----:B------:R-:W5:Y:S01]  /*1930*/  LDG.E.U8 R120, desc[UR28][R120.64] ;  /* 0x0000001c78787981 */ /* 0x000f62000c1e1100 */
[----:B------:R-:W-:Y:S02]  /*1940*/  IADD3 R18, P3, R67, R240, RZ ;  /* 0x000000f043127210 */ /* 0x000fe40007f7e0ff */
[-C--:B------:R-:W-:Y:S01]  /*1950*/  LEA.HI.X.SX32 R17, R71, R241.reuse, 0x1, P6 ;  /* 0x000000f147117211 */ /* 0x080fe200030f0eff */
[----:B------:R-:W5:Y:S01]  /*1960*/  LDG.E.U8 R199, desc[UR28][R198.64] ;  /* 0x0000001cc6c77981 */ /* 0x000f62000c1e1100 */
[----:B------:R-:W-:-:S02]  /*1970*/  LEA.HI.X.SX32 R41, R19, R241, 0x1, P1 ;  /* 0x000000f113297211 */ /* 0x000fc400008f0eff */
[-C--:B------:R-:W-:Y:S01]  /*1980*/  IADD3 R38, P0, R21, R240.reuse, RZ ;  /* 0x000000f015267210 */ /* 0x080fe20007f1e0ff */
[----:B------:R-:W5:Y:S01]  /*1990*/  LDG.E.U8 R148, desc[UR28][R148.64] ;  /* 0x0000001c94947981 */ /* 0x000f62000c1e1100 */
[-C--:B------:R-:W-:Y:S02]  /*19a0*/  LEA.HI.X.SX32 R71, R39, R241.reuse, 0x1, P2 ;  /* 0x000000f127477211 */ /* 0x080fe400010f0eff */
[-C--:B------:R-:W-:Y:S01]  /*19b0*/  IADD3 R66, P1, R65, R240.reuse, RZ ;  /* 0x000000f041427210 */ /* 0x080fe20007f3e0ff */
[----:B------:R-:W5:Y:S01]  /*19c0*/  LDG.E.U8 R197, desc[UR28][R196.64] ;  /* 0x0000001cc4c57981 */ /* 0x000f62000c1e1100 */
[----:B------:R-:W-:Y:S02]  /*19d0*/  IADD3 R20, P2, R249, R240, RZ ;  /* 0x000000f0f9147210 */ /* 0x000fe40007f5e0ff */
[-C--:B------:R-:W-:Y:S01]  /*19e0*/  LEA.HI.X.SX32 R19, R67, R241.reuse, 0x1, P3 ;  /* 0x000000f143137211 */ /* 0x080fe200018f0eff */
[----:B------:R-:W5:Y:S01]  /*19f0*/  LDG.E.U8 R122, desc[UR28][R122.64] ;  /* 0x0000001c7a7a7981 */ /* 0x000f62000c1e1100 */
[----:B------:R-:W-:-:S02]  /*1a00*/  LEA.HI.X.SX32 R39, R21, R241, 0x1, P0 ;  /* 0x000000f115277211 */ /* 0x000fc400000f0eff */
[-C--:B------:R-:W-:Y:S01]  /*1a10*/  LEA.HI.X.SX32 R67, R65, R241.reuse, 0x1, P1 ;  /* 0x000000f141437211 */ /* 0x080fe200008f0eff */
[----:B------:R-:W5:Y:S01]  /*1a20*/  LDG.E.U8 R195, desc[UR28][R194.64] ;  /* 0x0000001cc2c37981 */ /* 0x000f62000c1e1100 */
[-C--:B------:R-:W-:Y:S01]  /*1a30*/  IADD3 R64, P0, R37, R240.reuse, RZ ;  /* 0x000000f025407210 */ /* 0x080fe20007f1e0ff */
[----:B------:R-:W-:Y:S01]  /*1a40*/  IMAD R59, R247, 0x78, RZ ;  /* 0x00000078f73b7824 */ /* 0x000fe200078e02ff */
[-C--:B------:R-:W-:Y:S01]  /*1a50*/  LEA.HI.X.SX32 R21, R249, R241.reuse, 0x1, P2 ;  /* 0x000000f1f9157211 */ /* 0x080fe200010f0eff */
[----:B------:R-:W5:Y:S01]  /*1a60*/  LDG.E.U8 R146, desc[UR28][R146.64] ;  /* 0x0000001c92927981 */ /* 0x000f62000c1e1100 */
[-C--:B------:R-:W-:Y:S02]  /*1a70*/  IADD3 R36, P1, R61, R240.reuse, RZ ;  /* 0x000000f03d247210 */ /* 0x080fe40007f3e0ff */
[----:B------:R-:W-:Y:S01]  /*1a80*/  IADD3 R62, P2, R63, R240, RZ ;  /* 0x000000f03f3e7210 */ /* 0x000fe20007f5e0ff */
[----:B------:R-:W5:Y:S01]  /*1a90*/  LDG.E.U8 R193, desc[UR28][R192.64] ;  /* 0x0000001cc0c17981 */ /* 0x000f62000c1e1100 */
[----:B------:R-:W-:-:S03]  /*1aa0*/  LEA.HI.X.SX32 R65, R37, R241, 0x1, P0 ;  /* 0x000000f125417211 */ /* 0x000fc600000f0eff */
[----:B------:R-:W5:Y:S04]  /*1ab0*/  LDG.E.U8 R106, desc[UR28][R106.64] ;  /* 0x0000001c6a6a7981 */ /* 0x000f68000c1e1100 */
[----:B------:R-:W5:Y:S04]  /*1ac0*/  LDG.E.U8 R191, desc[UR28][R190.64] ;  /* 0x0000001cbebf7981 */ /* 0x000f68000c1e1100 */
[----:B------:R-:W5:Y:S04]  /*1ad0*/  LDG.E.U8 R144, desc[UR28][R144.64] ;  /* 0x0000001c90907981 */ /* 0x000f68000c1e1100 */
[----:B------:R-:W5:Y:S04]  /*1ae0*/  LDG.E.U8 R189, desc[UR28][R188.64] ;  /* 0x0000001cbcbd7981 */ /* 0x000f68000c1e1100 */
[----:B------:R-:W5:Y:S04]  /*1af0*/  LDG.E.U8 R108, desc[UR28][R108.64] ;  /* 0x0000001c6c6c7981 */ /* 0x000f68000c1e1100 */
[----:B------:R-:W5:Y:S01]  /*1b00*/  LDG.E.U8 R187, desc[UR28][R186.64] ;  /* 0x0000001cbabb7981 */ /* 0x000f62000c1e1100 */
[----:B------:R-:W-:-:S03]  /*1b10*/  LEA.HI.X.SX32 R37, R61, R241, 0x1, P1 ;  /* 0x000000f13d257211 */ /* 0x000fc600008f0eff */
[----:B------:R-:W5:Y:S04]  /*1b20*/  LDG.E.U8 R142, desc[UR28][R142.64] ;  /* 0x0000001c8e8e7981 */ /* 0x000f68000c1e1100 */
        /* <DEDUP_REMOVED lines=12> */
[----:B------:R-:W5:Y:S01]  /*1bf0*/  LDG.E.U8 R171, desc[UR28][R170.64] ;  /* 0x0000001caaab7981 */ /* 0x000f62000c1e1100 */
[----:B------:R-:W-:-:S03]  /*1c00*/  IMAD R57, R247, 0x79, RZ ;  /* 0x00000079f7397824 */ /* 0x000fc600078e02ff */
[----:B------:R-:W5:Y:S01]  /*1c10*/  LDG.E.U8 R134, desc[UR28][R134.64] ;  /* 0x0000001c86867981 */ /* 0x000f62000c1e1100 */
[----:B------:R-:W-:-:S03]  /*1c20*/  LEA.HI.X.SX32 R63, R63, R241, 0x1, P2 ;  /* 0x000000f13f3f7211 */ /* 0x000fc600010f0eff */
[----:B------:R-:W5:Y:S01]  /*1c30*/  LDG.E.U8 R99, desc[UR28][R98.64] ;  /* 0x0000001c62637981 */ /* 0x000f62000c1e1100 */
[----:B------:R-:W-:-:S03]  /*1c40*/  IADD3 R22, P0, R23, R240, RZ ;  /* 0x000000f017167210 */ /* 0x000fc60007f1e0ff */
[----:B------:R-:W5:Y:S01]  /*1c50*/  LDG.E.U8 R100, desc[UR28][R100.64] ;  /* 0x0000001c64647981 */ /* 0x000f62000c1e1100 */
[----:B------:R-:W-:-:S03]  /*1c60*/  IADD3 R60, P1, R35, R240, RZ ;  /* 0x000000f0233c7210 */ /* 0x000fc60007f3e0ff */
        /* <DEDUP_REMOVED lines=13> */
[----:B------:R-:W-:Y:S01]  /*1d40*/  IMAD R55, R247, 0x7b, RZ ;  /* 0x0000007bf7377824 */ /* 0x000fe200078e02ff */
[----:B------:R-:W-:Y:S01]  /*1d50*/  IADD3 R34, P2, R59, R240, RZ ;  /* 0x000000f03b227210 */ /* 0x000fe20007f5e0ff */
[----:B------:R-:W-:Y:S01]  /*1d60*/  IMAD R25, R247, 0x7d, RZ ;  /* 0x0000007df7197824 */ /* 0x000fe200078e02ff */
[-C--:B------:R-:W-:Y:S01]  /*1d70*/  LEA.HI.X.SX32 R23, R23, R241.reuse, 0x1, P0 ;  /* 0x000000f117177211 */ /* 0x080fe200000f0eff */
[----:B------:R-:W-:Y:S01]  /*1d80*/  IMAD R13, R247, 0x7a, RZ ;  /* 0x0000007af70d7824 */ /* 0x000fe200078e02ff */
[----:B------:R-:W-:Y:S01]  /*1d90*/  LEA.HI.X.SX32 R61, R35, R241, 0x1, P1 ;  /* 0x000000f1233d7211 */ /* 0x000fe200008f0eff */
[----:B------:R-:W-:-:S02]  /*1da0*/  IMAD R11, R247, 0x7c, RZ ;  /* 0x0000007cf70b7824 */ /* 0x000fc400078e02ff */
[----:B------:R-:W-:Y:S01]  /*1db0*/  IMAD R246, R247, 0x7e, RZ ;  /* 0x0000007ef7f67824 */ /* 0x000fe200078e02ff */
[----:B------:R-:W-:Y:S01]  /*1dc0*/  LEA.HI.X.SX32 R35, R59, R241, 0x1, P2 ;  /* 0x000000f13b237211 */ /* 0x000fe200010f0eff */
[----:B------:R-:W-:Y:S01]  /*1dd0*/  IMAD R247, R247, 0x7f, RZ ;  /* 0x0000007ff7f77824 */ /* 0x000fe200078e02ff */
[-C--:B------:R-:W-:Y:S01]  /*1de0*/  IADD3 R58, P0, R57, R240.reuse, RZ ;  /* 0x000000f0393a7210 */ /* 0x080fe20007f1e0ff */
[----:B------:R-:W5:Y:S01]  /*1df0*/  LDG.E.U8 R46, desc[UR28][R46.64] ;  /* 0x0000001c2e2e7981 */ /* 0x000f62000c1e1100 */
[-C--:B------:R-:W-:Y:S02]  /*1e00*/  IADD3 R56, P2, R55, R240.reuse, RZ ;  /* 0x000000f037387210 */ /* 0x080fe40007f5e0ff */
[-C--:B------:R-:W-:Y:S01]  /*1e10*/  IADD3 R54, P4, R25, R240.reuse, RZ ;  /* 0x000000f019367210 */ /* 0x080fe20007f9e0ff */
[----:B------:R-:W5:Y:S01]  /*1e20*/  LDG.E.U8 R83, desc[UR28][R82.64] ;  /* 0x0000001c52537981 */ /* 0x000f62000c1e1100 */
[-C--:B------:R-:W-:Y:S02]  /*1e30*/  IADD3 R12, P1, R13, R240.reuse, RZ ;  /* 0x000000f00d0c7210 */ /* 0x080fe40007f3e0ff */
[-C--:B------:R-:W-:Y:S01]  /*1e40*/  IADD3 R10, P3, R11, R240.reuse, RZ ;  /* 0x000000f00b0a7210 */ /* 0x080fe20007f7e0ff */
[----:B------:R-:W5:Y:S01]  /*1e50*/  LDG.E.U8 R30, desc[UR28][R30.64] ;  /* 0x0000001c1e1e7981 */ /* 0x000f62000c1e1100 */
[----:B------:R-:W-:-:S02]  /*1e60*/  IADD3 R24, P5, R246, R240, RZ ;  /* 0x000000f0f6187210 */ /* 0x000fc40007fbe0ff */
[----:B0-----:R-:W-:Y:S01]  /*1e70*/  IADD3 R240, P6, R247, R240, RZ ;  /* 0x000000f0f7f07210 */ /* 0x001fe20007fde0ff */
        /* <DEDUP_REMOVED lines=8> */
[-C--:B------:R-:W-:Y:S01]  /*1f00*/  LEA.HI.X.SX32 R25, R246, R241.reuse, 0x1, P5 ;  /* 0x000000f1f6197211 */ /* 0x080fe200028f0eff */
[----:B------:R-:W5:Y:S01]  /*1f10*/  LDG.E.U8 R15, desc[UR28][R32.64] ;  /* 0x0000001c200f7981 */ /* 0x000f62000c1e1100 */
[----:B------:R-:W-:-:S03]  /*1f20*/  LEA.HI.X.SX32 R241, R247, R241, 0x1, P6 ;  /* 0x000000f1f7f17211 */ /* 0x000fc600030f0eff */
[----:B------:R-:W5:Y:S04]  /*1f30*/  LDG.E.U8 R76, desc[UR28][R76.64] ;  /* 0x0000001c4c4c7981 */ /* 0x000f68000c1e1100 */
[----:B------:R-:W5:Y:S04]  /*1f40*/  LDG.E.U8 R42, desc[UR28][R42.64] ;  /* 0x0000001c2a2a7981 */ /* 0x000f68000c1e1100 */
[----:B------:R-:W5:Y:S04]  /*1f50*/  LDG.E.U8 R75, desc[UR28][R74.64] ;  /* 0x0000001c4a4b7981 */ /* 0x000f68000c1e1100 */
[----:B------:R0:W5:Y:S04]  /*1f60*/  LDG.E.U8 R27, desc[UR28][R16.64] ;  /* 0x0000001c101b7981 */ /* 0x000168000c1e1100 */
        /* <DEDUP_REMOVED lines=19> */
[----:B------:R0:W5:Y:S04]  /*20a0*/  LDG.E.U8 R24, desc[UR28][R24.64] ;  /* 0x0000001c18187981 */ /* 0x000168000c1e1100 */
[----:B------:R-:W5:Y:S01]  /*20b0*/  LDG.E.U8 R241, desc[UR28][R240.64] ;  /* 0x0000001cf0f17981 */ /* 0x000f62000c1e1100 */
[----:B-1----:R-:W1:Y:S01]  /*20c0*/  S2R R239, SR_TID.X ;  /* 0x0000000000ef7919 */ /* 0x002e620000002100 */
[----:B------:R-:W0:Y:S01]  /*20d0*/  S2UR UR4, SR_CgaCtaId ;  /* 0x00000000000479c3 */ /* 0x000e220000008800 */
[----:B---3--:R-:W-:-:S02]  /*20e0*/  PRMT R0, R0, 0x3340, R2 ;  /* 0x0000334000007816 */ /* 0x008fc40000000002 */
[----:B--2---:R-:W-:Y:S01]  /*20f0*/  PRMT R245, R245, 0x3340, R6 ;  /* 0x00003340f5f57816 */ /* 0x004fe20000000006 */
[----:B------:R-:W-:Y:S01]  /*2100*/  UMOV UR19, 0x400 ;  /* 0x0000040000137882 */ /* 0x000fe20000000000 */
[----:B----4-:R-:W-:Y:S02]  /*2110*/  PRMT R6, R242, 0x3340, R4 ;  /* 0x00003340f2067816 */ /* 0x010fe40000000004 */
[----:B-----5:R-:W-:Y:S02]  /*2120*/  PRMT R7, R7, 0x3340, R238 ;  /* 0x0000334007077816 */ /* 0x020fe400000000ee */
[----:B------:R-:W-:Y:S02]  /*2130*/  PRMT R4, R0, 0x5410, R245 ;  /* 0x0000541000047816 */ /* 0x000fe400000000f5 */
[----:B------:R-:W-:Y:S02]  /*2140*/  PRMT R3, R244, 0x3340, R3 ;  /* 0x00003340f4037816 */ /* 0x000fe40000000003 */
[----:B------:R-:W-:-:S02]  /*2150*/  PRMT R2, R243, 0x3340, R5 ;  /* 0x00003340f3027816 */ /* 0x000fc40000000005 */
[----:B------:R-:W-:Y:S02]  /*2160*/  PRMT R168, R168, 0x3340, R237 ;  /* 0x00003340a8a87816 */ /* 0x000fe400000000ed */
[----:B------:R-:W-:Y:S02]  /*2170*/  PRMT R235, R124, 0x3340, R235 ;  /* 0x000033407ceb7816 */ /* 0x000fe400000000eb */
[----:B------:R-:W-:Y:S02]  /*2180*/  PRMT R166, R166, 0x3340, R233 ;  /* 0x00003340a6a67816 */ /* 0x000fe400000000e9 */
[----:B------:R-:W-:Y:S02]  /*2190*/  PRMT R231, R114, 0x3340, R231 ;  /* 0x0000334072e77816 */ /* 0x000fe400000000e7 */
[C---:B-1----:R-:W-:Y:S02]  /*21a0*/  LOP3.LUT R9, R239.reuse, 0xff, RZ, 0xc0, !PT ;  /* 0x000000ffef097812 */ /* 0x042fe400078ec0ff */
[----:B0-----:R-:W-:Y:S01]  /*21b0*/  LOP3.LUT R16, R239, 0x7, RZ, 0xc0, !PT ;  /* 0x00000007ef107812 */ /* 0x001fe200078ec0ff */
[----:B------:R-:W-:-:S04]  /*21c0*/  ULEA UR19, UR4, UR19, 0x18 ;  /* 0x0000001304137291 */ /* 0x000fc8000f8ec03f */
[----:B------:R-:W-:Y:S01]  /*21d0*/  IMAD R37, R9, 0x8, R16 ;  /* 0x0000000809257824 */ /* 0x000fe200078e0210 */
[----:B------:R-:W-:Y:S02]  /*21e0*/  PRMT R9, R164, 0x3340, R229 ;  /* 0x00003340a4097816 */ /* 0x000fe400000000e5 */
[----:B------:R-:W-:Y:S01]  /*21f0*/  PRMT R104, R104, 0x3340, R227 ;  /* 0x0000334068687816 */ /* 0x000fe200000000e3 */
[----:B------:R-:W-:Y:S01]  /*2200*/  IMAD.SHL.U32 R0, R37, 0x10, RZ ;  /* 0x0000001025007824 */ /* 0x000fe200078e00ff */
[----:B------:R-:W-:Y:S02]  /*2210*/  PRMT R10, R162, 0x3340, R225 ;  /* 0x00003340a20a7816 */ /* 0x000fe400000000e1 */
[----:B------:R-:W-:Y:S02]  /*2220*/  PRMT R223, R126, 0x3340, R223 ;  /* 0x000033407edf7816 */ /* 0x000fe400000000df */
[----:B------:R-:W-:Y:S02]  /*2230*/  PRMT R11, R160, 0x3340, R221 ;  /* 0x00003340a00b7816 */ /* 0x000fe400000000dd */
[----:B------:R-:W-:-:S02]  /*2240*/  PRMT R128, R128, 0x3340, R219 ;  /* 0x0000334080807816 */ /* 0x000fc400000000db */
[----:B------:R-:W-:Y:S02]  /*2250*/  PRMT R6, R6, 0x5410, R7 ;  /* 0x0000541006067816 */ /* 0x000fe40000000007 */
[----:B------:R-:W-:Y:S02]  /*2260*/  PRMT R16, R158, 0x3340, R217 ;  /* 0x000033409e107816 */ /* 0x000fe400000000d9 */
        /* <DEDUP_REMOVED lines=22> */
[----:B------:R-:W-:Y:S02]  /*23d0*/  LOP3.LUT R2, R0, 0x10, RZ, 0x3c, !PT ;  /* 0x0000001000027812 */ /* 0x000fe400078e3cff */
        /* <DEDUP_REMOVED lines=9> */
[----:B------:R-:W-:Y:S01]  /*2470*/  PRMT R52, R52, 0x3340, R95 ;  /* 0x0000334034347816 */ /* 0x000fe2000000005f */
[----:B------:R-:W-:Y:S01]  /*2480*/  STS.128 [R0+UR19], R4 ;  /* 0x0000000400007988 */ /* 0x000fe20008000c13 */
[----:B------:R-:W-:-:S02]  /*2490*/  PRMT R16, R16, 0x5410, R215 ;  /* 0x0000541010107816 */ /* 0x000fc400000000d7 */
[----:B------:R-:W-:Y:S02]  /*24a0*/  PRMT R17, R17, 0x5410, R132 ;  /* 0x0000541011117816 */ /* 0x000fe40000000084 */
[----:B------:R-:W-:Y:S02]  /*24b0*/  PRMT R18, R18, 0x5410, R207 ;  /* 0x0000541012127816 */ /* 0x000fe400000000cf */
[----:B------:R-:W-:Y:S02]  /*24c0*/  PRMT R93, R14, 0x3340, R93 ;  /* 0x000033400e5d7816 */ /* 0x000fe4000000005d */
[----:B------:R-:W-:Y:S02]  /*24d0*/  PRMT R19, R19, 0x5410, R118 ;  /* 0x0000541013137816 */ /* 0x000fe40000000076 */
[----:B------:R-:W-:Y:S02]  /*24e0*/  LOP3.LUT R3, R0, 0x20, RZ, 0x3c, !PT ;  /* 0x0000002000037812 */ /* 0x000fe400078e3cff */
[----:B------:R-:W-:Y:S01]  /*24f0*/  PRMT R50, R50, 0x3340, R91 ;  /* 0x0000334032327816 */ /* 0x000fe2000000005b */
[----:B------:R0:W-:Y:S01]  /*2500*/  STS.128 [R2+UR19], R8 ;  /* 0x0000000802007988 */ /* 0x0001e20008000c13 */
[----:B------:R-:W-:-:S02]  /*2510*/  PRMT R20, R20, 0x5410, R199 ;  /* 0x0000541014147816 */ /* 0x000fc400000000c7 */
[----:B------:R-:W-:Y:S02]  /*2520*/  PRMT R21, R21, 0x5410, R122 ;  /* 0x0000541015157816 */ /* 0x000fe4000000007a */
[----:B------:R-:W-:Y:S02]  /*2530*/  PRMT R22, R22, 0x5410, R191 ;  /* 0x0000541016167816 */ /* 0x000fe400000000bf */
[----:B------:R-:W-:Y:S02]  /*2540*/  PRMT R89, R26, 0x3340, R89 ;  /* 0x000033401a597816 */ /* 0x000fe40000000059 */
[----:B------:R-:W-:Y:S02]  /*2550*/  PRMT R23, R23, 0x5410, R108 ;  /* 0x0000541017177816 */ /* 0x000fe4000000006c */
[----:B------:R-:W-:Y:S02]  /*2560*/  LOP3.LUT R13, R0, 0x30, RZ, 0x3c, !PT ;  /* 0x00000030000d7812 */ /* 0x000fe400078e3cff */
[----:B------:R-:W-:-:S02]  /*2570*/  PRMT R48, R48, 0x3340, R87 ;  /* 0x0000334030307816 */ /* 0x000fc40000000057 */
[----:B------:R-:W-:Y:S02]  /*2580*/  PRMT R32, R32, 0x5410, R183 ;  /* 0x0000541020207816 */ /* 0x000fe400000000b7 */
[----:B------:R-:W-:Y:S02]  /*2590*/  PRMT R33, R33, 0x5410, R112 ;  /* 0x0000541021217816 */ /* 0x000fe40000000070 */
[----:B------:R-:W-:Y:S02]  /*25a0*/  PRMT R85, R28, 0x3340, R85 ;  /* 0x000033401c557816 */ /* 0x000fe40000000055 */
[----:B------:R-:W-:Y:S02]  /*25b0*/  PRMT R34, R34, 0x5410, R175 ;  /* 0x0000541022227816 */ /* 0x000fe400000000af */
[----:B------:R-:W-:Y:S02]  /*25c0*/  PRMT R35, R35, 0x5410, R102 ;  /* 0x0000541023237816 */ /* 0x000fe40000000066 */
[----:B------:R-:W-:-:S02]  /*25d0*/  LOP3.LUT R25, R0, 0x40, RZ, 0x3c, !PT ;  /* 0x0000004000197812 */ /* 0x000fc400078e3cff */
[----:B------:R-:W-:Y:S02]  /*25e0*/  PRMT R100, R99, 0x5410, R100 ;  /* 0x0000541063647816 */ /* 0x000fe40000000064 */
[----:B------:R-:W-:Y:S02]  /*25f0*/  PRMT R101, R52, 0x5410, R93 ;  /* 0x0000541034657816 */ /* 0x000fe4000000005d */
[----:B------:R-:W-:Y:S02]  /*2600*/  PRMT R102, R50, 0x5410, R89 ;  /* 0x0000541032667816 */ /* 0x000fe40000000059 */
[----:B------:R-:W-:Y:S02]  /*2610*/  PRMT R103, R48, 0x5410, R85 ;  /* 0x0000541030677816 */ /* 0x000fe40000000055 */
[----:B0-----:R-:W-:Y:S01]  /*2620*/  LOP3.LUT R2, R0, 0x50, RZ, 0x3c, !PT ;  /* 0x0000005000027812 */ /* 0x001fe200078e3cff */
[----:B------:R-:W-:Y:S04]  /*2630*/  STS.128 [R3+UR19], R16 ;  /* 0x0000001003007988 */ /* 0x000fe80008000c13 */
[----:B------:R-:W-:Y:S04]  /*2640*/  STS.128 [R13+UR19], R20 ;  /* 0x000000140d007988 */ /* 0x000fe80008000c13 */
[----:B------:R-:W-:Y:S04]  /*2650*/  STS.128 [R25+UR19], R32 ;  /* 0x0000002019007988 */ /* 0x000fe80008000c13 */
[----:B------:R0:W-:Y:S01]  /*2660*/  STS.128 [R2+UR19], R100 ;  /* 0x0000006402007988 */ /* 0x0001e20008000c13 */
[----:B------:R-:W-:-:S02]  /*2670*/  PRMT R46, R46, 0x3340, R83 ;  /* 0x000033402e2e7816 */ /* 0x000fc40000000053 */
[----:B------:R-:W-:Y:S02]  /*2680*/  PRMT R81, R30, 0x3340, R81 ;  /* 0x000033401e517816 */ /* 0x000fe40000000051 */
[----:B------:R-:W-:Y:S01]  /*2690*/  PRMT R5, R44, 0x3340, R79 ;  /* 0x000033402c057816 */ /* 0x000fe2000000004f */
[----:B0-----:R-:W-:-:S04]  /*26a0*/  IMAD.SHL.U32 R2, R248, 0x100, RZ ;  /* 0x00000100f8027824 */ /* 0x001fc800078e00ff */
[----:B------:R-:W-:Y:S01]  /*26b0*/  VIADD R250, R2, 0x100 ;  /* 0x0000010002fa7836 */ /* 0x000fe20000000000 */
[----:B------:R-:W-:Y:S02]  /*26c0*/  PRMT R76, R15, 0x3340, R76 ;  /* 0x000033400f4c7816 */ /* 0x000fe4000000004c */
[----:B------:R-:W-:Y:S02]  /*26d0*/  PRMT R6, R42, 0x3340, R75 ;  /* 0x000033402a067816 */ /* 0x000fe4000000004b */
[----:B------:R-:W-:Y:S02]  /*26e0*/  ISETP.GE.AND P0, PT, R250, 0x1, PT ;  /* 0x00000001fa00780c */ /* 0x000fe40003f06270 */
[----:B------:R-:W-:Y:S02]  /*26f0*/  PRMT R27, R27, 0x3340, R72 ;  /* 0x000033401b1b7816 */ /* 0x000fe40000000048 */
[----:B------:R-:W-:Y:S02]  /*2700*/  PRMT R4, R46, 0x5410, R81 ;  /* 0x000054102e047816 */ /* 0x000fe40000000051 */
[----:B------:R-:W-:-:S02]  /*2710*/  PRMT R5, R5, 0x5410, R76 ;  /* 0x0000541005057816 */ /* 0x000fc4000000004c */
[----:B------:R-:W-:Y:S02]  /*2720*/  PRMT R7, R40, 0x3340, R71 ;  /* 0x0000334028077816 */ /* 0x000fe40000000047 */
[----:B------:R-:W-:Y:S02]  /*2730*/  PRMT R6, R6, 0x5410, R27 ;  /* 0x0000541006067816 */ /* 0x000fe4000000001b */
[C---:B------:R-:W-:Y:S02]  /*2740*/  LOP3.LUT R3, R0.reuse, 0x60, RZ, 0x3c, !PT ;  /* 0x0000006000037812 */ /* 0x040fe400078e3cff */
[----:B------:R-:W-:Y:S02]  /*2750*/  PRMT R68, R29, 0x3340, R68 ;  /* 0x000033401d447816 */ /* 0x000fe40000000044 */
[----:B------:R-:W-:Y:S02]  /*2760*/  LOP3.LUT R0, R0, 0x70, RZ, 0x3c, !PT ;  /* 0x0000007000007812 */ /* 0x000fe400078e3cff */
[----:B------:R-:W-:-:S02]  /*2770*/  PRMT R7, R7, 0x5410, R68 ;  /* 0x0000541007077816 */ /* 0x000fc40000000044 */
[----:B------:R-:W-:Y:S02]  /*2780*/  PRMT R38, R38, 0x3340, R67 ;  /* 0x0000334026267816 */ /* 0x000fe40000000043 */
[----:B------:R-:W-:-:S04]  /*2790*/  PRMT R31, R31, 0x3340, R64 ;  /* 0x000033401f1f7816 */ /* 0x000fc80000000040 */
[----:B------:R-:W-:Y:S02]  /*27a0*/  PRMT R8, R38, 0x5410, R31 ;  /* 0x0000541026087816 */ /* 0x000fe4000000001f */
        /* <DEDUP_REMOVED lines=8> */
[----:B------:R-:W-:Y:S01]  /*2830*/  PRMT R11, R11, 0x5410, R24 ;  /* 0x000054100b0b7816 */ /* 0x000fe20000000018 */
[----:B------:R-:W-:Y:S01]  /*2840*/  STS.128 [R3+UR19], R4 ;  /* 0x0000000403007988 */ /* 0x000fe20008000c13 */
[----:B------:R-:W-:-:S03]  /*2850*/  IMAD.MOV.U32 R209, RZ, RZ, 0x3f800000 ;  /* 0x3f800000ffd17424 */ /* 0x000fc600078e00ff */
[----:B------:R0:W-:Y:S01]  /*2860*/  STS.128 [R0+UR19], R8 ;  /* 0x0000000800007988 */ /* 0x0001e20008000c13 */
[----:B------:R-:W-:Y:S01]  /*2870*/  IMAD.MOV.U32 R221, RZ, RZ, -0x800000 ;  /* 0xff800000ffdd7424 */ /* 0x000fe200078e00ff */
[----:B------:R-:W-:Y:S01]  /*2880*/  CS2R R88, SRZ ;  /* 0x0000000000587805 */ /* 0x000fe2000001ff00 */
[----:B------:R-:W-:Y:S01]  /*2890*/  IMAD.MOV.U32 R162, RZ, RZ, -0x800000 ;  /* 0xff800000ffa27424 */ /* 0x000fe200078e00ff */
[----:B------:R-:W-:Y:S01]  /*28a0*/  CS2R R90, SRZ ;  /* 0x00000000005a7805 */ /* 0x000fe2000001ff00 */
[----:B------:R-:W-:Y:S01]  /*28b0*/  IMAD.MOV.U32 R225, RZ, RZ, -0x800000 ;  /* 0xff800000ffe17424 */ /* 0x000fe200078e00ff */
[----:B------:R-:W-:Y:S01]  /*28c0*/  CS2R R92, SRZ ;  /* 0x00000000005c7805 */ /* 0x000fe2000001ff00 */
[----:B------:R-:W-:Y:S01]  /*28d0*/  IMAD.MOV.U32 R213, RZ, RZ, -0x800000 ;  /* 0xff800000ffd57424 */ /* 0x000fe200078e00ff */
[----:B------:R-:W-:Y:S01]  /*28e0*/  CS2R R94, SRZ ;  /* 0x00000000005e7805 */ /* 0x000fe2000001ff00 */
[----:B------:R-:W-:Y:S01]  /*28f0*/  IMAD.MOV.U32 R208, RZ, RZ, 0x3f800000 ;  /* 0x3f800000ffd07424 */ /* 0x000fe200078e00ff */
[----:B------:R-:W-:Y:S01]  /*2900*/  CS2R R96, SRZ ;  /* 0x0000000000607805 */ /* 0x000fe2000001ff00 */
[----:B------:R-:W-:Y:S01]  /*2910*/  IMAD.MOV.U32 R211, RZ, RZ, 0x3f800000 ;  /* 0x3f800000ffd37424 */ /* 0x000fe200078e00ff */
[----:B------:R-:W-:Y:S01]  /*2920*/  CS2R R98, SRZ ;  /* 0x0000000000627805 */ /* 0x000fe2000001ff00 */
[----:B------:R-:W-:Y:S01]  /*2930*/  IMAD.MOV.U32 R212, RZ, RZ, 0x3f800000 ;  /* 0x3f800000ffd47424 */ /* 0x000fe200078e00ff */
[----:B------:R-:W-:-:S02]  /*2940*/  CS2R R100, SRZ ;  /* 0x0000000000647805 */ /* 0x000fc4000001ff00 */
[----:B------:R-:W-:Y:S02]  /*2950*/  CS2R R102, SRZ ;  /* 0x0000000000667805 */ /* 0x000fe4000001ff00 */
[----:B------:R-:W-:Y:S02]  /*2960*/  CS2R R104, SRZ ;  /* 0x0000000000687805 */ /* 0x000fe4000001ff00 */
[----:B------:R-:W-:Y:S02]  /*2970*/  CS2R R106, SRZ ;  /* 0x00000000006a7805 */ /* 0x000fe4000001ff00 */
[----:B------:R-:W-:Y:S02]  /*2980*/  CS2R R108, SRZ ;  /* 0x00000000006c7805 */ /* 0x000fe4000001ff00 */
[----:B------:R-:W-:Y:S02]  /*2990*/  CS2R R110, SRZ ;  /* 0x00000000006e7805 */ /* 0x000fe4000001ff00 */
        /* <DEDUP_REMOVED lines=52> */
[----:B0-----:R-:W-:Y:S01]  /*2ce0*/  LOP3.LUT R0, R239, 0xe0, RZ, 0xc0, !PT ;  /* 0x000000e0ef007812 */ /* 0x001fe200078ec0ff */
[----:B------:R-:W-:Y:S06]  /*2cf0*/  @!P0 BRA `(.L_x_0) ;  /* 0x0000003c00608947 */ /* 0x000fec0003800000 */
[----:B------:R-:W0:Y:S01]  /*2d00*/  LDC.64 R200, c[0x0][0x250] ;  /* 0x00009400ffc87b82 */ /* 0x000e220000000a00 */
[C---:B------:R-:W-:Y:S01]  /*2d10*/  LOP3.LUT R4, R239.reuse, 0x1, RZ, 0xc0, !PT ;  /* 0x00000001ef047812 */ /* 0x040fe200078ec0ff */
[----:B------:R-:W-:Y:S01]  /*2d20*/  ULDC UR4, c[0x0][0x258] ;  /* 0x0000960000047ab9 */ /* 0x000fe20000000800 */
[C---:B------:R-:W-:Y:S01]  /*2d30*/  LOP3.LUT R5, R239.reuse, 0x1c, RZ, 0xc0, !PT ;  /* 0x0000001cef057812 */ /* 0x040fe200078ec0ff */
[----:B------:R-:W-:Y:S01]  /*2d40*/  ULDC.64 UR6, c[0x0][0x218] ;  /* 0x0000860000067ab9 */ /* 0x000fe20000000a00 */
[----:B------:R-:W-:Y:S01]  /*2d50*/  SHF.R.U32.HI R3, RZ, 0x1, R0 ;  /* 0x00000001ff037819 */ /* 0x000fe20000011600 */
[----:B------:R-:W-:Y:S01]  /*2d60*/  ULDC.64 UR16, c[0x0][0x260] ;  /* 0x0000980000107ab9 */ /* 0x000fe20000000a00 */
[----:B------:R-:W-:Y:S01]  /*2d70*/  SHF.R.U32.HI R0, RZ, 0x2, R239 ;  /* 0x00000002ff007819 */ /* 0x000fe200000116ef */
[----:B------:R-:W-:Y:S01]  /*2d80*/  IMAD R5, R4, 0x2, R5 ;  /* 0x0000000204057824 */ /* 0x000fe200078e0205 */
[--C-:B------:R-:W-:Y:S01]  /*2d90*/  SHF.R.U32.HI R4, RZ, 0x7, R239.reuse ;  /* 0x00000007ff047819 */ /* 0x100fe200000116ef */
[----:B------:R-:W1:Y:S01]  /*2da0*/  LDC R31, c[0x0][0x268] ;  /* 0x00009a00ff1f7b82 */ /* 0x000e620000000800 */
[----:B------:R-:W-:Y:S01]  /*2db0*/  SGXT.U32 R0, R0, 0x3 ;  /* 0x000000030000781a */ /* 0x000fe20000000000 */
[----:B------:R-:W-:Y:S01]  /*2dc0*/  UIMAD UR16, UR18, UR16, URZ ;  /* 0x00000010121072a4 */ /* 0x000fe2000f8e023f */
[----:B------:R-:W-:Y:S01]  /*2dd0*/  SGXT.U32 R4, R4, 0x1 ;  /* 0x000000010404781a */ /* 0x000fe20000000000 */
[----:B------:R-:W-:Y:S01]  /*2de0*/  IMAD.MOV.U32 R209, RZ, RZ, 0x3f800000 ;  /* 0x3f800000ffd17424 */ /* 0x000fe200078e00ff */
[--C-:B------:R-:W-:Y:S01]  /*2df0*/  SHF.R.U32.HI R6, RZ, 0x5, R239.reuse ;  /* 0x00000005ff067819 */ /* 0x100fe200000116ef */
[----:B------:R-:W-:Y:S01]  /*2e00*/  IMAD.MOV.U32 R211, RZ, RZ, 0x3f800000 ;  /* 0x3f800000ffd37424 */ /* 0x000fe200078e00ff */
[----:B------:R-:W-:Y:S01]  /*2e10*/  LOP3.LUT R2, R2, R3, R0, 0xfe, !PT ;  /* 0x0000000302027212 */ /* 0x000fe200078efe00 */
[----:B------:R-:W2:Y:S01]  /*2e20*/  LDC.64 R28, c[0x0][0x220] ;  /* 0x00008800ff1c7b82 */ /* 0x000ea20000000a00 */
[----:B------:R-:W-:Y:S01]  /*2e30*/  LOP3.LUT R3, R239, 0x7f, RZ, 0xc0, !PT ;  /* 0x0000007fef037812 */ /* 0x000fe200078ec0ff */
[----:B------:R-:W-:Y:S01]  /*2e40*/  IMAD.MOV.U32 R212, RZ, RZ, 0x3f800000 ;  /* 0x3f800000ffd47424 */ /* 0x000fe200078e00ff */
[----:B------:R-:W-:Y:S01]  /*2e50*/  R2UR UR36, R6 ;  /* 0x00000000062472ca */ /* 0x000fe200000e0000 */
[----:B------:R-:W-:Y:S01]  /*2e60*/  IMAD.MOV.U32 R210, RZ, RZ, -0x800000 ;  /* 0xff800000ffd27424 */ /* 0x000fe200078e00ff */
[--C-:B------:R-:W-:Y:S01]  /*2e70*/  SHF.R.U32.HI R6, RZ, 0x1, R239.reuse ;  /* 0x00000001ff067819 */ /* 0x100fe200000116ef */
[----:B0-----:R-:W-:Y:S01]  /*2e80*/  IMAD R4, R4, R201, RZ ;  /* 0x000000c904047224 */ /* 0x001fe200078e02ff */
[----:B------:R-:W-:Y:S01]  /*2e90*/  CS2R R88, SRZ ;  /* 0x0000000000587805 */ /* 0x000fe2000001ff00 */
[----:B------:R-:W-:Y:S01]  /*2ea0*/  IMAD R3, R3, UR4, RZ ;  /* 0x0000000403037c24 */ /* 0x000fe2000f8e02ff */
[----:B------:R-:W-:Y:S01]  /*2eb0*/  SGXT.U32 R0, R6, 0x1 ;  /* 0x000000010600781a */ /* 0x000fe20000000000 */
[C---:B------:R-:W-:Y:S01]  /*2ec0*/  IMAD R202, R201.reuse, 0x2, R4 ;  /* 0x00000002c9ca7824 */ /* 0x040fe200078e0204 */
[----:B------:R-:W-:Y:S01]  /*2ed0*/  SHF.R.U32.HI R6, RZ, 0x5, R239 ;  /* 0x00000005ff067819 */ /* 0x000fe200000116ef */
[----:B------:R-:W-:Y:S01]  /*2ee0*/  IMAD R200, R200, UR18, RZ ;  /* 0x00000012c8c87c24 */ /* 0x000fe2000f8e02ff */
[----:B------:R-:W-:Y:S01]  /*2ef0*/  SHF.R.S32.HI R7, RZ, 0x1f, R3 ;  /* 0x0000001fff077819 */ /* 0x000fe20000011403 */
[----:B------:R-:W-:Y:S01]  /*2f00*/  IMAD R198, R201, 0x2, R202 ;  /* 0x00000002c9c67824 */ /* 0x000fe200078e02ca */
[----:B------:R-:W-:Y:S01]  /*2f10*/  LOP3.LUT R0, R5, R0, RZ, 0xfc, !PT ;  /* 0x0000000005007212 */ /* 0x000fe200078efcff */
[----:B------:R-:W-:Y:S01]  /*2f20*/  USHF.R.S32.HI UR4, URZ, 0x1f, UR16 ;  /* 0x0000001f3f047899 */ /* 0x000fe20008011410 */
[----:B------:R-:W-:Y:S01]  /*2f30*/  IADD3 R17, P0, P1, R3, UR6, R200 ;  /* 0x0000000603117c10 */ /* 0x000fe2000f91e0c8 */
[----:B------:R-:W-:Y:S01]  /*2f40*/  UMOV UR6, URZ ;  /* 0x0000003f00067c82 */ /* 0x000fe20008000000 */
[----:B------:R-:W-:Y:S01]  /*2f50*/  SGXT.U32 R3, R6, 0x3 ;  /* 0x000000030603781a */ /* 0x000fe20000000000 */
[----:B------:R-:W-:Y:S01]  /*2f60*/  IMAD R6, R201, 0x2, R198 ;  /* 0x00000002c9067824 */ /* 0x000fe200078e02c6 */
[----:B------:R-:W-:-:S02]  /*2f70*/  SHF.R.S32.HI R200, RZ, 0x1f, R200 ;  /* 0x0000001fffc87819 */ /* 0x000fc400000114c8 */
[----:B------:R-:W-:Y:S02]  /*2f80*/  CS2R R90, SRZ ;  /* 0x00000000005a7805 */ /* 0x000fe4000001ff00 */
[----:B------:R-:W-:Y:S01]  /*2f90*/  IADD3 R204, P3, R202, R17, RZ ;  /* 0x00000011cacc7210 */ /* 0x000fe20007f7e0ff */
[----:B------:R-:W-:Y:S01]  /*2fa0*/  IMAD R194, R201, 0x2, R6 ;  /* 0x00000002c9c27824 */ /* 0x000fe200078e0206 */
[----:B------:R-:W-:Y:S01]  /*2fb0*/  IADD3.X R9, R7, UR7, R200, P0, P1 ;  /* 0x0000000707097c10 */ /* 0x000fe200087e24c8 */
[----:B-1----:R-:W-:Y:S01]  /*2fc0*/  IMAD R3, R3, R31, RZ ;  /* 0x0000001f03037224 */ /* 0x002fe200078e02ff */
[----:B------:R-:W-:Y:S01]  /*2fd0*/  IADD3 R205, P2, R4, R17, RZ ;  /* 0x0000001104cd7210 */ /* 0x000fe20007f5e0ff */
[----:B------:R-:W-:Y:S01]  /*2fe0*/  IMAD R8, R201, 0x2, R194 ;  /* 0x00000002c9087824 */ /* 0x000fe200078e02c2 */
[----:B------:R-:W-:Y:S01]  /*2ff0*/  LOP3.LUT R5, R239, 0x1f, RZ, 0xc0, !PT ;  /* 0x0000001fef057812 */ /* 0x000fe200078ec0ff */
[----:B------:R-:W-:Y:S01]  /*3000*/  UIADD3 UR7, UR19, 0x8000, URZ ;  /* 0x0000800013077890 */ /* 0x000fe2000fffe03f */
[-C--:B------:R-:W-:Y:S01]  /*3010*/  LEA.HI.X.SX32 R202, R202, R9.reuse, 0x1, P3 ;  /* 0x00000009caca7211 */ /* 0x080fe200018f0eff */
[----:B------:R-:W-:Y:S01]  /*3020*/  IMAD R10, R201, 0x2, R8 ;  /* 0x00000002c90a7824 */ /* 0x000fe200078e0208 */
[----:B------:R-:W-:Y:S01]  /*3030*/  LEA.HI.X.SX32 R203, R4, R9, 0x1, P2 ;  /* 0x0000000904cb7211 */ /* 0x000fe200010f0eff */
[----:B------:R-:W-:Y:S01]  /*3040*/  IMAD R5, R5, UR17, RZ ;  /* 0x0000001105057c24 */ /* 0x000fe2000f8e02ff */
[-C--:B------:R-:W-:Y:S01]  /*3050*/  IADD3 R199, P3, R6, R17.reuse, RZ ;  /* 0x0000001106c77210 */ /* 0x080fe20007f7e0ff */
[C---:B------:R-:W-:Y:S01]  /*3060*/  IMAD R188, R201.reuse, 0x2, R10 ;  /* 0x00000002c9bc7824 */ /* 0x040fe200078e020a */
[----:B------:R-:W-:Y:S01]  /*3070*/  IADD3 R200, P2, R198, R17, RZ ;  /* 0x00000011c6c87210 */ /* 0x000fe20007f5e0ff */
[----:B------:R-:W-:Y:S01]  /*3080*/  USHF.R.U32.HI UR7, URZ, 0x4, UR7 ;  /* 0x000000043f077899 */ /* 0x000fe20008011607 */
[----:B------:R-:W-:Y:S01]  /*3090*/  LEA.HI.X.SX32 R197, R6, R9, 0x1, P3 ;  /* 0x0000000906c57211 */ /* 0x000fe200018f0eff */
[----:B------:R-:W-:Y:S01]  /*30a0*/  IMAD R4, R201, 0x2, R188 ;  /* 0x00000002c9047824 */ /* 0x000fe200078e02bc */
[----:B--2---:R-:W-:Y:S01]  /*30b0*/  IADD3 R27, P0, P1, R5, UR16, R28 ;  /* 0x00000010051b7c10 */ /* 0x004fe2000f91e01c */
[----:B------:R-:W-:Y:S01]  /*30c0*/  USGXT.U32 UR10, UR7, 0xe ;  /* 0x0000000e070a789a */ /* 0x000fe20008000000 */
[----:B------:R-:W-:Y:S01]  /*30d0*/  SHF.R.S32.HI R12, RZ, 0x1f, R5 ;  /* 0x0000001fff0c7819 */ /* 0x000fe20000011405 */
[----:B------:R-:W-:Y:S01]  /*30e0*/  IMAD R6, R201, 0x2, R4 ;  /* 0x00000002c9067824 */ /* 0x000fe200078e0204 */
[----:B------:R-:W-:Y:S01]  /*30f0*/  IADD3 R195, P3, R8, R17, RZ ;  /* 0x0000001108c37210 */ /* 0x000fe20007f7e0ff */
[----:B------:R-:W-:Y:S01]  /*3100*/  IMAD R5, R31, 0x8, R3 ;  /* 0x000000081f057824 */ /* 0x000fe200078e0203 */
[----:B------:R-:W-:Y:S01]  /*3110*/  LEA.HI.X.SX32 R198, R198, R9, 0x1, P2 ;  /* 0x00000009c6c67211 */ /* 0x000fe200010f0eff */
[----:B------:R-:W-:Y:S01]  /*3120*/  IMAD R22, R201, 0x2, R6 ;  /* 0x00000002c9167824 */ /* 0x000fe200078e0206 */
[----:B------:R-:W-:Y:S01]  /*3130*/  IADD3 R196, P2, R194, R17, RZ ;  /* 0x00000011c2c47210 */ /* 0x000fe20007f5e0ff */
[----:B------:R-:W-:Y:S01]  /*3140*/  IMAD R7, R31, 0x8, R5 ;  /* 0x000000081f077824 */ /* 0x000fe200078e0205 */
[-C--:B------:R-:W-:Y:S01]  /*3150*/  LEA.HI.X.SX32 R193, R8, R9.reuse, 0x1, P3 ;  /* 0x0000000908c17211 */ /* 0x080fe200018f0eff */
[----:B------:R-:W-:Y:S01]  /*3160*/  IMAD R8, R201, 0x2, R22 ;  /* 0x00000002c9087824 */ /* 0x000fe200078e0216 */
[----:B------:R-:W-:Y:S01]  /*3170*/  LEA.HI.X.SX32 R194, R194, R9, 0x1, P2 ;  /* 0x00000009c2c27211 */ /* 0x000fe200010f0eff */
[----:B------:R-:W-:Y:S01]  /*3180*/  IMAD R24, R31, 0x8, R7 ;  /* 0x000000081f187824 */ /* 0x000fe200078e0207 */
[-C--:B------:R-:W-:Y:S01]  /*3190*/  IADD3 R192, P2, R10, R17.reuse, RZ ;  /* 0x000000110ac07210 */ /* 0x080fe20007f5e0ff */
[----:B------:R-:W-:Y:S01]  /*31a0*/  IMAD R16, R201, 0x2, R8 ;  /* 0x00000002c9107824 */ /* 0x000fe200078e0208 */
[----:B------:R-:W-:Y:S01]  /*31b0*/  IADD3 R190, P4, R4, R17, RZ ;  /* 0x0000001104be7210 */ /* 0x000fe20007f9e0ff */
[----:B------:R-:W-:Y:S01]  /*31c0*/  IMAD R246, R31, 0x8, R24 ;  /* 0x000000081ff67824 */ /* 0x000fe200078e0218 */
[-C--:B------:R-:W-:Y:S01]  /*31d0*/  LEA.HI.X.SX32 R189, R10, R9.reuse, 0x1, P2 ;  /* 0x000000090abd7211 */ /* 0x080fe200010f0eff */
[----:B------:R-:W-:Y:S01]  /*31e0*/  UIADD3 UR14, UP0, UR10, 0x2, URZ ;  /* 0x000000020a0e7890 */ /* 0x000fe2000ff1e03f */
[----:B------:R-:W-:Y:S01]  /*31f0*/  LEA.HI.X.SX32 R187, R4, R9, 0x1, P4 ;  /* 0x0000000904bb7211 */ /* 0x000fe200020f0eff */
[----:B------:R-:W-:Y:S01]  /*3200*/  IMAD R4, R201, 0x2, R16 ;  /* 0x00000002c9047824 */ /* 0x000fe200078e0210 */
[-C--:B------:R-:W-:Y:S01]  /*3210*/  IADD3 R191, P3, R188, R17.reuse, RZ ;  /* 0x00000011bcbf7210 */ /* 0x080fe20007f7e0ff */
        /* <DEDUP_REMOVED lines=9> */
[-C--:B------:R-:W-:Y:S01]  /*32b0*/  IADD3 R20, P2, R16, R17.reuse, RZ ;  /* 0x0000001110147210 */ /* 0x080fe20007f5e0ff */
[----:B------:R-:W-:Y:S01]  /*32c0*/  UIADD3.X UR15, UR6, 0x40000040, URZ, UP0, !UPT ;  /* 0x40000040060f7890 */ /* 0x000fe200087fe43f */
[----:B------:R-:W-:-:S02]  /*32d0*/  IADD3 R184, P4, R8, R17, RZ ;  /* 0x0000001108b87210 */ /* 0x000fc40007f9e0ff */
[----:B------:R-:W-:Y:S02]  /*32e0*/  CS2R R92, SRZ ;  /* 0x00000000005c7805 */ /* 0x000fe4000001ff00 */
[----:B------:R-:W-:Y:S02]  /*32f0*/  IADD3.X R29, R12, UR4, R29, P0, P1 ;  /* 0x000000040c1d7c10 */ /* 0x000fe400087e241d */
[----:B------:R-:W-:Y:S02]  /*3300*/  CS2R R94, SRZ ;  /* 0x00000000005e7805 */ /* 0x000fe4000001ff00 */
[-C--:B------:R-:W-:Y:S02]  /*3310*/  LEA.HI.X.SX32 R22, R22, R9.reuse, 0x1, P3 ;  /* 0x0000000916167211 */ /* 0x080fe400018f0eff */
[----:B------:R-:W-:Y:S02]  /*3320*/  CS2R R96, SRZ ;  /* 0x0000000000607805 */ /* 0x000fe4000001ff00 */
[----:B------:R-:W-:-:S02]  /*3330*/  LEA.HI.X.SX32 R16, R16, R9, 0x1, P2 ;  /* 0x0000000910107211 */ /* 0x000fc400010f0eff */
[----:B------:R-:W-:Y:S02]  /*3340*/  CS2R R98, SRZ ;  /* 0x0000000000627805 */ /* 0x000fe4000001ff00 */
[----:B------:R-:W-:Y:S02]  /*3350*/  IADD3 R11, P1, R5, R27, RZ ;  /* 0x0000001b050b7210 */ /* 0x000fe40007f3e0ff */
[----:B------:R-:W-:Y:S02]  /*3360*/  CS2R R100, SRZ ;  /* 0x0000000000647805 */ /* 0x000fe4000001ff00 */
[----:B------:R-:W-:Y:S02]  /*3370*/  IADD3 R19, P3, R4, R17, RZ ;  /* 0x0000001104137210 */ /* 0x000fe40007f7e0ff */
[----:B------:R-:W-:Y:S02]  /*3380*/  CS2R R102, SRZ ;  /* 0x0000000000667805 */ /* 0x000fe4000001ff00 */
[----:B------:R-:W-:-:S02]  /*3390*/  IADD3 R10, P2, R7, R27, RZ ;  /* 0x0000001b070a7210 */ /* 0x000fc40007f5e0ff */
[----:B------:R-:W-:Y:S02]  /*33a0*/  CS2R R104, SRZ ;  /* 0x0000000000687805 */ /* 0x000fe4000001ff00 */
[----:B------:R-:W-:Y:S02]  /*33b0*/  LEA.HI.X.SX32 R21, R8, R9, 0x1, P4 ;  /* 0x0000000908157211 */ /* 0x000fe400020f0eff */
[----:B------:R-:W-:Y:S02]  /*33c0*/  CS2R R106, SRZ ;  /* 0x00000000006a7805 */ /* 0x000fe4000001ff00 */
[-C--:B------:R-:W-:Y:S02]  /*33d0*/  IADD3 R18, P4, R14, R17.reuse, RZ ;  /* 0x000000110e127210 */ /* 0x080fe40007f9e0ff */
[----:B------:R-:W-:Y:S02]  /*33e0*/  CS2R R108, SRZ ;  /* 0x00000000006c7805 */ /* 0x000fe4000001ff00 */
[----:B------:R-:W-:-:S02]  /*33f0*/  IADD3 R17, P5, R13, R17, RZ ;  /* 0x000000110d117210 */ /* 0x000fc40007fbe0ff */
[----:B------:R-:W-:Y:S02]  /*3400*/  CS2R R110, SRZ ;  /* 0x00000000006e7805 */ /* 0x000fe4000001ff00 */
[----:B------:R-:W-:Y:S02]  /*3410*/  LEA.HI.X.SX32 R8, R5, R29, 0x1, P1 ;  /* 0x0000001d05087211 */ /* 0x000fe400008f0eff */
[----:B------:R-:W-:Y:S02]  /*3420*/  CS2R R112, SRZ ;  /* 0x0000000000707805 */ /* 0x000fe4000001ff00 */
[----:B------:R-:W-:Y:S01]  /*3430*/  LEA.HI.X.SX32 R15, R4, R9, 0x1, P3 ;  /* 0x00000009040f7211 */ /* 0x000fe200018f0eff */
[----:B------:R-:W-:Y:S01]  /*3440*/  IMAD R4, R31, 0x8, R252 ;  /* 0x000000081f047824 */ /* 0x000fe200078e02fc */
[----:B------:R-:W-:Y:S02]  /*3450*/  IADD3 R12, P0, R3, R27, RZ ;  /* 0x0000001b030c7210 */ /* 0x000fe40007f1e0ff */
[----:B------:R-:W-:-:S02]  /*3460*/  CS2R R114, SRZ ;  /* 0x0000000000727805 */ /* 0x000fc4000001ff00 */
[----:B------:R-:W-:Y:S02]  /*3470*/  LEA.HI.X.SX32 R7, R7, R29, 0x1, P2 ;  /* 0x0000001d07077211 */ /* 0x000fe400010f0eff */
[----:B------:R-:W-:Y:S02]  /*3480*/  CS2R R116, SRZ ;  /* 0x0000000000747805 */ /* 0x000fe4000001ff00 */
[-C--:B------:R-:W-:Y:S02]  /*3490*/  IADD3 R247, P1, R246, R27.reuse, RZ ;  /* 0x0000001bf6f77210 */ /* 0x080fe40007f3e0ff */
[----:B------:R-:W-:Y:S02]  /*34a0*/  CS2R R118, SRZ ;  /* 0x0000000000767805 */ /* 0x000fe4000001ff00 */
[----:B------:R-:W-:Y:S02]  /*34b0*/  IADD3 R249, P2, R248, R27, RZ ;  /* 0x0000001bf8f97210 */ /* 0x000fe40007f5e0ff */
[----:B------:R-:W-:-:S02]  /*34c0*/  CS2R R120, SRZ ;  /* 0x0000000000787805 */ /* 0x000fc4000001ff00 */
[-C--:B------:R-:W-:Y:S02]  /*34d0*/  LEA.HI.X.SX32 R14, R14, R9.reuse, 0x1, P4 ;  /* 0x000000090e0e7211 */ /* 0x080fe400020f0eff */
[----:B------:R-:W-:Y:S02]  /*34e0*/  CS2R R122, SRZ ;  /* 0x00000000007a7805 */ /* 0x000fe4000001ff00 */
[----:B------:R-:W-:Y:S02]  /*34f0*/  LEA.HI.X.SX32 R13, R13, R9, 0x1, P5 ;  /* 0x000000090d0d7211 */ /* 0x000fe400028f0eff */
[----:B------:R-:W-:Y:S02]  /*3500*/  CS2R R124, SRZ ;  /* 0x00000000007c7805 */ /* 0x000fe4000001ff00 */
[-C--:B------:R-:W-:Y:S01]  /*3510*/  LEA.HI.X.SX32 R9, R3, R29.reuse, 0x1, P0 ;  /* 0x0000001d03097211 */ /* 0x080fe200000f0eff */
[----:B------:R-:W-:Y:S01]  /*3520*/  IMAD R3, R31, 0x8, R4 ;  /* 0x000000081f037824 */ /* 0x000fe200078e0204 */
[----:B------:R-:W-:-:S02]  /*3530*/  LEA.HI.X.SX32 R246, R246, R29, 0x1, P1 ;  /* 0x0000001df6f67211 */ /* 0x000fc400008f0eff */
[----:B------:R-:W-:Y:S02]  /*3540*/  CS2R R126, SRZ ;  /* 0x00000000007e7805 */ /* 0x000fe4000001ff00 */
[----:B------:R-:W-:Y:S01]  /*3550*/  LEA.HI.X.SX32 R248, R248, R29, 0x1, P2 ;  /* 0x0000001df8f87211 */ /* 0x000fe200010f0eff */
[----:B------:R-:W-:Y:S01]  /*3560*/  IMAD R5, R31, 0x8, R3 ;  /* 0x000000081f057824 */ /* 0x000fe200078e0203 */
[-C--:B------:R-:W-:Y:S02]  /*3570*/  IADD3 R207, P1, R252, R27.reuse, RZ ;  /* 0x0000001bfccf7210 */ /* 0x080fe40007f3e0ff */
[----:B------:R-:W-:Y:S02]  /*3580*/  CS2R R128, SRZ ;  /* 0x0000000000807805 */ /* 0x000fe4000001ff00 */
[----:B------:R-:W-:Y:S02]  /*3590*/  IADD3 R245, P0, R24, R27, RZ ;  /* 0x0000001b18f57210 */ /* 0x000fe40007f1e0ff */
[----:B------:R-:W-:-:S02]  /*35a0*/  CS2R R130, SRZ ;  /* 0x0000000000827805 */ /* 0x000fc4000001ff00 */
[----:B------:R-:W-:Y:S01]  /*35b0*/  IADD3 R206, P2, R4, R27, RZ ;  /* 0x0000001b04ce7210 */ /* 0x000fe20007f5e0ff */
[----:B------:R0:W-:Y:S01]  /*35c0*/  STL [R1], R207 ;  /* 0x000000cf01007387 */ /* 0x0001e20000100800 */
[----:B------:R-:W-:Y:S01]  /*35d0*/  LEA.HI.X.SX32 R6, R24, R29, 0x1, P0 ;  /* 0x0000001d18067211 */ /* 0x000fe200000f0eff */
[C---:B------:R-:W-:Y:S01]  /*35e0*/  IMAD R24, R31.reuse, 0x8, R5 ;  /* 0x000000081f187824 */ /* 0x040fe200078e0205 */
[----:B------:R-:W-:Y:S01]  /*35f0*/  IADD3 R251, P0, R250, R27, RZ ;  /* 0x0000001bfafb7210 */ /* 0x000fe20007f1e0ff */
[----:B------:R1:W-:Y:S01]  /*3600*/  STL [R1+0x8], R206 ;  /* 0x000008ce01007387 */ /* 0x0003e20000100800 */
[-C--:B------:R-:W-:Y:S01]  /*3610*/  LEA.HI.X.SX32 R252, R252, R29.reuse, 0x1, P1 ;  /* 0x0000001dfcfc7211 */ /* 0x080fe200008f0eff */
[----:B------:R-:W-:Y:S01]  /*3620*/  IMAD R25, R31, 0x8, R24 ;  /* 0x000000081f197824 */ /* 0x000fe200078e0218 */
[----:B------:R-:W-:Y:S02]  /*3630*/  LEA.HI.X.SX32 R250, R250, R29, 0x1, P0 ;  /* 0x0000001dfafa7211 */ /* 0x000fe400000f0eff */
[----:B------:R-:W-:-:S02]  /*3640*/  CS2R R132, SRZ ;  /* 0x0000000000847805 */ /* 0x000fc4000001ff00 */
[-C--:B------:R-:W-:Y:S02]  /*3650*/  IADD3 R208, P0, R3, R27.reuse, RZ ;  /* 0x0000001b03d07210 */ /* 0x080fe40007f1e0ff */
[----:B------:R-:W-:Y:S02]  /*3660*/  CS2R R134, SRZ ;  /* 0x0000000000867805 */ /* 0x000fe4000001ff00 */
[----:B0-----:R-:W-:Y:S02]  /*3670*/  IADD3 R207, P1, R5, R27, RZ ;  /* 0x0000001b05cf7210 */ /* 0x001fe40007f3e0ff */
[----:B------:R-:W-:Y:S02]  /*3680*/  CS2R R136, SRZ ;  /* 0x0000000000887805 */ /* 0x000fe4000001ff00 */
[----:B------:R-:W-:Y:S02]  /*3690*/  LEA.HI.X.SX32 R3, R3, R29, 0x1, P0 ;  /* 0x0000001d03037211 */ /* 0x000fe400000f0eff */
[----:B------:R-:W-:-:S02]  /*36a0*/  CS2R R138, SRZ ;  /* 0x00000000008a7805 */ /* 0x000fc4000001ff00 */
[----:B-1----:R-:W-:Y:S01]  /*36b0*/  LEA.HI.X.SX32 R206, R4, R29, 0x1, P2 ;  /* 0x0000001d04ce7211 */ /* 0x002fe200010f0eff */
[C---:B------:R-:W-:Y:S01]  /*36c0*/  IMAD R4, R31.reuse, 0x8, R25 ;  /* 0x000000081f047824 */ /* 0x040fe200078e0219 */
[----:B------:R-:W-:Y:S02]  /*36d0*/  CS2R R140, SRZ ;  /* 0x00000000008c7805 */ /* 0x000fe4000001ff00 */
[----:B------:R-:W-:Y:S02]  /*36e0*/  CS2R R142, SRZ ;  /* 0x00000000008e7805 */ /* 0x000fe4000001ff00 */
[----:B------:R-:W-:Y:S01]  /*36f0*/  CS2R R144, SRZ ;  /* 0x0000000000907805 */ /* 0x000fe2000001ff00 */
[----:B------:R0:W-:Y:S01]  /*3700*/  STL [R1+0x4], R206 ;  /* 0x000004ce01007387 */ /* 0x0001e20000100800 */
[----:B------:R-:W-:Y:S01]  /*3710*/  IMAD R26, R31, 0x8, R4 ;  /* 0x000000081f1a7824 */ /* 0x000fe200078e0204 */
[----:B------:R-:W-:Y:S02]  /*3720*/  CS2R R146, SRZ ;  /* 0x0000000000927805 */ /* 0x000fe4000001ff00 */
[----:B------:R-:W-:Y:S01]  /*3730*/  CS2R R148, SRZ ;  /* 0x0000000000947805 */ /* 0x000fe2000001ff00 */
[----:B------:R1:W-:Y:S01]  /*3740*/  STL [R1+0x10], R208 ;  /* 0x000010d001007387 */ /* 0x0003e20000100800 */
[----:B------:R-:W-:-:S02]  /*3750*/  CS2R R150, SRZ ;  /* 0x0000000000967805 */ /* 0x000fc4000001ff00 */
[----:B------:R-:W-:Y:S02]  /*3760*/  CS2R R32, SRZ ;  /* 0x0000000000207805 */ /* 0x000fe4000001ff00 */
[----:B------:R-:W-:Y:S01]  /*3770*/  CS2R R34, SRZ ;  /* 0x0000000000227805 */ /* 0x000fe2000001ff00 */
[----:B------:R2:W-:Y:S01]  /*3780*/  STL [R1+0x18], R207 ;  /* 0x000018cf01007387 */ /* 0x0005e20000100800 */
[----:B------:R-:W-:Y:S02]  /*3790*/  CS2R R36, SRZ ;  /* 0x0000000000247805 */ /* 0x000fe4000001ff00 */
[----:B0-----:R-:W-:Y:S02]  /*37a0*/  IADD3 R206, P2, R24, R27, RZ ;  /* 0x0000001b18ce7210 */ /* 0x001fe40007f5e0ff */
[----:B------:R-:W-:Y:S02]  /*37b0*/  CS2R R38, SRZ ;  /* 0x0000000000267805 */ /* 0x000fe4000001ff00 */
[----:B------:R-:W-:-:S02]  /*37c0*/  CS2R R40, SRZ ;  /* 0x0000000000287805 */ /* 0x000fc4000001ff00 */
[----:B------:R-:W-:Y:S01]  /*37d0*/  CS2R R42, SRZ ;  /* 0x00000000002a7805 */ /* 0x000fe2000001ff00 */
[----:B-1----:R-:W-:Y:S01]  /*37e0*/  IMAD.MOV.U32 R208, RZ, RZ, 0x3f800000 ;  /* 0x3f800000ffd07424 */ /* 0x002fe200078e00ff */
[----:B------:R0:W-:Y:S01]  /*37f0*/  STL [R1+0x20], R206 ;  /* 0x000020ce01007387 */ /* 0x0001e20000100800 */
[----:B------:R-:W-:Y:S02]  /*3800*/  CS2R R44, SRZ ;  /* 0x00000000002c7805 */ /* 0x000fe4000001ff00 */
[----:B------:R-:W-:Y:S02]  /*3810*/  CS2R R46, SRZ ;  /* 0x00000000002e7805 */ /* 0x000fe4000001ff00 */
[----:B--2---:R-:W-:Y:S01]  /*3820*/  IADD3 R207, P0, R25, R27, RZ ;  /* 0x0000001b19cf7210 */ /* 0x004fe20007f1e0ff */
[----:B------:R1:W-:Y:S01]  /*3830*/  STL [R1+0xc], R3 ;  /* 0x00000c0301007387 */ /* 0x0003e20000100800 */
[----:B------:R-:W-:Y:S02]  /*3840*/  CS2R R48, SRZ ;  /* 0x0000000000307805 */ /* 0x000fe4000001ff00 */
[----:B------:R-:W-:-:S02]  /*3850*/  CS2R R50, SRZ ;  /* 0x0000000000327805 */ /* 0x000fc4000001ff00 */
[----:B------:R-:W-:Y:S02]  /*3860*/  CS2R R52, SRZ ;  /* 0x0000000000347805 */ /* 0x000fe4000001ff00 */
[----:B------:R-:W-:Y:S02]  /*3870*/  CS2R R54, SRZ ;  /* 0x0000000000367805 */ /* 0x000fe4000001ff00 */
[----:B------:R-:W-:Y:S02]  /*3880*/  CS2R R56, SRZ ;  /* 0x0000000000387805 */ /* 0x000fe4000001ff00 */
[-C--:B0-----:R-:W-:Y:S02]  /*3890*/  LEA.HI.X.SX32 R206, R5, R29.reuse, 0x1, P1 ;  /* 0x0000001d05ce7211 */ /* 0x081fe400008f0eff */
[----:B------:R-:W-:Y:S02]  /*38a0*/  CS2R R58, SRZ ;  /* 0x00000000003a7805 */ /* 0x000fe4000001ff00 */
[----:B------:R-:W-:-:S02]  /*38b0*/  LEA.HI.X.SX32 R5, R24, R29, 0x1, P2 ;  /* 0x0000001d18057211 */ /* 0x000fc400010f0eff */
[----:B------:R-:W-:Y:S01]  /*38c0*/  CS2R R60, SRZ ;  /* 0x00000000003c7805 */ /* 0x000fe2000001ff00 */
[----:B-1----:R-:W-:Y:S01]  /*38d0*/  IMAD R3, R31, 0x8, R26 ;  /* 0x000000081f037824 */ /* 0x002fe200078e021a */
[----:B------:R0:W-:Y:S01]  /*38e0*/  STL [R1+0x14], R206 ;  /* 0x000014ce01007387 */ /* 0x0001e20000100800 */
[----:B------:R-:W-:Y:S02]  /*38f0*/  CS2R R30, SRZ ;  /* 0x00000000001e7805 */ /* 0x000fe4000001ff00 */
[----:B------:R-:W-:Y:S02]  /*3900*/  CS2R R62, SRZ ;  /* 0x00000000003e7805 */ /* 0x000fe4000001ff00 */
[----:B------:R-:W-:Y:S01]  /*3910*/  CS2R R64, SRZ ;  /* 0x0000000000407805 */ /* 0x000fe2000001ff00 */
[----:B------:R1:W-:Y:S01]  /*3920*/  STL [R1+0x1c], R5 ;  /* 0x00001c0501007387 */ /* 0x0003e20000100800 */
[----:B------:R-:W-:Y:S02]  /*3930*/  CS2R R66, SRZ ;  /* 0x0000000000427805 */ /* 0x000fe4000001ff00 */
[----:B------:R-:W-:-:S02]  /*3940*/  CS2R R68, SRZ ;  /* 0x0000000000447805 */ /* 0x000fc4000001ff00 */
[----:B------:R-:W-:Y:S01]  /*3950*/  CS2R R70, SRZ ;  /* 0x0000000000467805 */ /* 0x000fe2000001ff00 */
[----:B------:R2:W-:Y:S01]  /*3960*/  STL [R1+0x28], R207 ;  /* 0x000028cf01007387 */ /* 0x0005e20000100800 */
[----:B------:R-:W-:Y:S02]  /*3970*/  CS2R R72, SRZ ;  /* 0x0000000000487805 */ /* 0x000fe4000001ff00 */
[----:B0-----:R-:W-:Y:S02]  /*3980*/  IADD3 R206, P1, R4, R27, RZ ;  /* 0x0000001b04ce7210 */ /* 0x001fe40007f3e0ff */
[----:B------:R-:W-:Y:S02]  /*3990*/  CS2R R74, SRZ ;  /* 0x00000000004a7805 */ /* 0x000fe4000001ff00 */
[----:B------:R-:W-:Y:S02]  /*39a0*/  CS2R R76, SRZ ;  /* 0x00000000004c7805 */ /* 0x000fe4000001ff00 */
[----:B------:R-:W-:-:S02]  /*39b0*/  CS2R R78, SRZ ;  /* 0x00000000004e7805 */ /* 0x000fc4000001ff00 */
[-C--:B-1----:R-:W-:Y:S01]  /*39c0*/  IADD3 R5, P2, R26, R27.reuse, RZ ;  /* 0x0000001b1a057210 */ /* 0x082fe20007f5e0ff */
[----:B------:R0:W-:Y:S01]  /*39d0*/  STL [R1+0x30], R206 ;  /* 0x000030ce01007387 */ /* 0x0001e20000100800 */
[----:B------:R-:W-:Y:S02]  /*39e0*/  CS2R R80, SRZ ;  /* 0x0000000000507805 */ /* 0x000fe4000001ff00 */
[----:B------:R-:W-:Y:S02]  /*39f0*/  CS2R R82, SRZ ;  /* 0x0000000000527805 */ /* 0x000fe4000001ff00 */
[----:B--2---:R-:W-:Y:S01]  /*3a00*/  IADD3 R207, P3, R3, R27, RZ ;  /* 0x0000001b03cf7210 */ /* 0x004fe20007f7e0ff */
[----:B------:R1:W-:Y:S01]  /*3a10*/  STL [R1+0x38], R5 ;  /* 0x0000380501007387 */ /* 0x0003e20000100800 */
[----:B------:R-:W-:Y:S02]  /*3a20*/  CS2R R84, SRZ ;  /* 0x0000000000547805 */ /* 0x000fe4000001ff00 */
[----:B------:R-:W-:-:S02]  /*3a30*/  CS2R R86, SRZ ;  /* 0x0000000000567805 */ /* 0x000fc4000001ff00 */
[-C--:B------:R-:W-:Y:S01]  /*3a40*/  LEA.HI.X.SX32 R3, R3, R29.reuse, 0x1, P3 ;  /* 0x0000001d03037211 */ /* 0x080fe200018f0eff */
[----:B------:R2:W-:Y:S01]  /*3a50*/  STL [R1+0x40], R207 ;  /* 0x000040cf01007387 */ /* 0x0005e20000100800 */
[----:B------:R-:W-:Y:S01]  /*3a60*/  UMOV UR5, URZ ;  /* 0x0000003f00057c82 */ /* 0x000fe20008000000 */
[-C--:B0-----:R-:W-:Y:S02]  /*3a70*/  LEA.HI.X.SX32 R206, R25, R29.reuse, 0x1, P0 ;  /* 0x0000001d19ce7211 */ /* 0x081fe400000f0eff */
[----:B------:R-:W-:Y:S02]  /*3a80*/  CS2R R24, SRZ ;  /* 0x0000000000187805 */ /* 0x000fe4000001ff00 */
[----:B------:R-:W-:Y:S01]  /*3a90*/  LOP3.LUT P0, RZ, R239, 0x80, RZ, 0xc0, !PT ;  /* 0x00000080efff7812 */ /* 0x000fe2000780c0ff */
[----:B------:R-:W-:Y:S01]  /*3aa0*/  UMOV UR4, URZ ;  /* 0x0000003f00047c82 */ /* 0x000fe20008000000 */
[-C--:B-1----:R-:W-:Y:S01]  /*3ab0*/  LEA.HI.X.SX32 R5, R4, R29.reuse, 0x1, P1 ;  /* 0x0000001d04057211 */ /* 0x082fe200008f0eff */
[----:B------:R0:W-:Y:S01]  /*3ac0*/  STL [R1+0x24], R206 ;  /* 0x000024ce01007387 */ /* 0x0001e20000100800 */
[----:B------:R-:W-:-:S02]  /*3ad0*/  LEA.HI.X.SX32 R4, R26, R29, 0x1, P2 ;  /* 0x0000001d1a047211 */ /* 0x000fc400010f0eff */
[----:B------:R-:W-:Y:S02]  /*3ae0*/  CS2R R26, SRZ ;  /* 0x00000000001a7805 */ /* 0x000fe4000001ff00 */
[----:B------:R-:W-:Y:S01]  /*3af0*/  LOP3.LUT P1, RZ, R239, 0x1, RZ, 0xc0, !PT ;  /* 0x00000001efff7812 */ /* 0x000fe2000782c0ff */
[----:B------:R1:W-:Y:S01]  /*3b00*/  STL [R1+0x2c], R5 ;  /* 0x00002c0501007387 */ /* 0x0003e20000100800 */
[----:B--2---:R-:W-:Y:S01]  /*3b10*/  IMAD.MOV.U32 R207, RZ, RZ, -0x800000 ;  /* 0xff800000ffcf7424 */ /* 0x004fe200078e00ff */
[----:B------:R-:W-:Y:S01]  /*3b20*/  CS2R R28, SRZ ;  /* 0x00000000001c7805 */ /* 0x000fe2000001ff00 */
[----:B------:R-:W-:Y:S01]  /*3b30*/  UIADD3.64 UR26, UR14, 0x2, URZ ;  /* 0x000000020e1a7897 */ /* 0x000fe2000fffe03f */
[----:B------:R2:W-:Y:S01]  /*3b40*/  STL [R1+0x34], R4 ;  /* 0x0000340401007387 */ /* 0x0005e20000100800 */
[----:B------:R-:W-:Y:S01]  /*3b50*/  UIADD3.64 UR22, UR14, 0x4, URZ ;  /* 0x000000040e167897 */ /* 0x000fe2000fffe03f */
[----:B0-----:R-:W-:Y:S01]  /*3b60*/  IMAD.MOV.U32 R206, RZ, RZ, -0x800000 ;  /* 0xff800000ffce7424 */ /* 0x001fe200078e00ff */
[----:B------:R-:W-:Y:S01]  /*3b70*/  ULDC UR16, c[0x0][0x238] ;  /* 0x00008e0000107ab9 */ /* 0x000fe20000000800 */
[----:B------:R0:W-:Y:S01]  /*3b80*/  STL [R1+0x3c], R3 ;  /* 0x00003c0301007387 */ /* 0x0001e20000100800 */
[----:B------:R-:W-:Y:S01]  /*3b90*/  UMOV UR11, 0x40000040 ;  /* 0x40000040000b7882 */ /* 0x000fe20000000000 */
[----:B-1----:R-:W-:Y:S01]  /*3ba0*/  IMAD.MOV.U32 R5, RZ, RZ, -0x800000 ;  /* 0xff800000ff057424 */ /* 0x002fe200078e00ff */
[----:B------:R-:W-:Y:S01]  /*3bb0*/  UMOV UR30, UR10 ;  /* 0x0000000a001e7c82 */ /* 0x000fe20008000000 */
[----:B------:R-:W-:Y:S01]  /*3bc0*/  UMOV UR31, 0xc0000010 ;  /* 0xc0000010001f7882 */ /* 0x000fe20000000000 */
[----:B--2---:R-:W-:-:S04]  /*3bd0*/  SEL R4, RZ, 0x90, !P0 ;  /* 0x00000090ff047807 */ /* 0x004fc80004000000 */
[----:B------:R-:W-:Y:S01]  /*3be0*/  LOP3.LUT R4, R4, 0x7f, R239, 0x78, !PT ;  /* 0x0000007f04047812 */ /* 0x000fe200078e78ef */
[----:B0-----:R-:W-:-:S03]  /*3bf0*/  IMAD.MOV.U32 R3, RZ, RZ, RZ ;  /* 0x000000ffff037224 */ /* 0x001fc600078e00ff */
[C---:B------:R-:W-:Y:S02]  /*3c00*/  LOP3.LUT R215, R4.reuse, 0x20, RZ, 0x3c, !PT ;  /* 0x0000002004d77812 */ /* 0x040fe400078e3cff */
[C---:B------:R-:W-:Y:S02]  /*3c10*/  LOP3.LUT R214, R4.reuse, 0x40, RZ, 0x3c, !PT ;  /* 0x0000004004d67812 */ /* 0x040fe400078e3cff */
[----:B------:R-:W-:-:S07]  /*3c20*/  LOP3.LUT R213, R4, 0x60, RZ, 0x3c, !PT ;  /* 0x0000006004d57812 */ /* 0x000fce00078e3cff */
.L_x_1:
[----:B------:R-:W-:Y:S01]  /*3c30*/  SHF.R.S32.HI R160, RZ, 0x1f, R3 ;  /* 0x0000001fffa07819 */ /* 0x000fe20000011403 */
[----:B------:R-:W-:Y:S01]  /*3c40*/  STL [R1+0x58], R0 ;  /* 0x0000580001007387 */ /* 0x000fe20000100800 */
[C---:B------:R-:W-:Y:S02]  /*3c50*/  IADD3 R154, P0, R3.reuse, R205, RZ ;  /* 0x000000cd039a7210 */ /* 0x040fe40007f1e0ff */
[C---:B------:R-:W-:Y:S02]  /*3c60*/  IADD3 R152, P1, R3.reuse, R204, RZ ;  /* 0x000000cc03987210 */ /* 0x040fe40007f3e0ff */
[----:B------:R-:W-:Y:S01]  /*3c70*/  LOP3.LUT R219, R4, 0x20, RZ, 0x3c, !PT ;  /* 0x0000002004db7812 */ /* 0x000fe200078e3cff */
[C---:B------:R-:W-:Y:S01]  /*3c80*/  IMAD.X R155, R160.reuse, 0x1, R203, P0 ;  /* 0x00000001a09b7824 */ /* 0x040fe200000e06cb */
[----:B------:R-:W-:Y:S01]  /*3c90*/  IADD3 R156, P0, R3, R200, RZ ;  /* 0x000000c8039c7210 */ /* 0x000fe20007f1e0ff */
[----:B------:R-:W-:Y:S01]  /*3ca0*/  IMAD.X R153, R160, 0x1, R202, P1 ;  /* 0x00000001a0997824 */ /* 0x000fe200008e06ca */
[----:B------:R-:W-:Y:S01]  /*3cb0*/  LOP3.LUT R220, R4, 0x40, RZ, 0x3c, !PT ;  /* 0x0000004004dc7812 */ /* 0x000fe200078e3cff */
[----:B------:R-:W-:Y:S01]  /*3cc0*/  USHF.L.U32 UR7, UR36, 0x7, URZ ;  /* 0x0000000724077899 */ /* 0x000fe2000800063f */
[----:B------:R0:W2:Y:S01]  /*3cd0*/  LDG.E.U8 R161, desc[UR28][R154.64] ;  /* 0x0000001c9aa17981 */ /* 0x0000a2000c1e1100 */
[----:B------:R-:W-:-:S03]  /*3ce0*/  IMAD.X R157, R160, 0x1, R198, P0 ;  /* 0x00000001a09d7824 */ /* 0x000fc600000e06c6 */
[----:B------:R1:W3:Y:S04]  /*3cf0*/  LDG.E.U8 R162, desc[UR28][R152.64] ;  /* 0x0000001c98a27981 */ /* 0x0002e8000c1e1100 */
[----:B------:R4:W5:Y:S01]  /*3d00*/  LDG.E.U8 R163, desc[UR28][R156.64] ;  /* 0x0000001c9ca37981 */ /* 0x000962000c1e1100 */
[C---:B0-----:R-:W-:Y:S01]  /*3d10*/  IADD3 R154, P1, R3.reuse, R199, RZ ;  /* 0x000000c7039a7210 */ /* 0x041fe20007f3e0ff */
[----:B------:R-:W-:Y:S01]  /*3d20*/  UMOV UR9, 0x40000040 ;  /* 0x4000004000097882 */ /* 0x000fe20000000000 */
[----:B------:R-:W-:Y:S01]  /*3d30*/  UMOV UR34, UR14 ;  /* 0x0000000e00227c82 */ /* 0x000fe20008000000 */
[----:B------:R-:W-:Y:S01]  /*3d40*/  UMOV UR35, UR15 ;  /* 0x0000000f00237c82 */ /* 0x000fe20008000000 */
[C---:B-1----:R-:W-:Y:S01]  /*3d50*/  IADD3 R152, P0, R3.reuse, R196, RZ ;  /* 0x000000c403987210 */ /* 0x042fe20007f1e0ff */
[----:B------:R-:W-:Y:S01]  /*3d60*/  IMAD.X R155, R160, 0x1, R197, P1 ;  /* 0x00000001a09b7824 */ /* 0x000fe200008e06c5 */
[----:B------:R-:W-:Y:S01]  /*3d70*/  STL [R1+0x54], R208 ;  /* 0x000054d001007387 */ /* 0x000fe20000100800 */
[----:B----4-:R-:W-:-:S02]  /*3d80*/  IADD3 R156, P1, R3, R195, RZ ;  /* 0x000000c3039c7210 */ /* 0x010fc40007f3e0ff */
[C---:B------:R-:W-:Y:S01]  /*3d90*/  IMAD.X R153, R160.reuse, 0x1, R194, P0 ;  /* 0x00000001a0997824 */ /* 0x040fe200000e06c2 */
[----:B------:R0:W4:Y:S02]  /*3da0*/  LDG.E.U8 R213, desc[UR28][R154.64] ;  /* 0x0000001c9ad57981 */ /* 0x000124000c1e1100 */
[----:B------:R-:W-:Y:S02]  /*3db0*/  IMAD.X R157, R160, 0x1, R193, P1 ;  /* 0x00000001a09d7824 */ /* 0x000fe400008e06c1 */
[----:B------:R1:W3:Y:S04]  /*3dc0*/  LDG.E.U8 R165, desc[UR28][R152.64] ;  /* 0x0000001c98a57981 */ /* 0x0002e8000c1e1100 */
[----:B------:R1:W5:Y:S01]  /*3dd0*/  LDG.E.U8 R164, desc[UR28][R156.64] ;  /* 0x0000001c9ca47981 */ /* 0x000362000c1e1100 */
[----:B0-----:R-:W-:Y:S01]  /*3de0*/  IADD3 R154, P0, R3, R192, RZ ;  /* 0x000000c0039a7210 */ /* 0x001fe20007f1e0ff */
[----:B------:R-:W-:-:S02]  /*3df0*/  ULOP3.LUT UR7, UR7, 0x200, URZ, 0xc0, !UPT ;  /* 0x0000020007077892 */ /* 0x000fc4000f8ec03f */
[----:B------:R-:W-:Y:S01]  /*3e00*/  STL [R1+0x50], R209 ;  /* 0x000050d101007387 */ /* 0x000fe20000100800 */
[C---:B-1----:R-:W-:Y:S01]  /*3e10*/  IADD3 R152, P1, R3.reuse, R191, RZ ;  /* 0x000000bf03987210 */ /* 0x042fe20007f3e0ff */
[C---:B------:R-:W-:Y:S01]  /*3e20*/  IMAD.X R155, R160.reuse, 0x1, R189, P0 ;  /* 0x00000001a09b7824 */ /* 0x040fe200000e06bd */
[----:B------:R-:W-:Y:S01]  /*3e30*/  ULEA.HI UR7, UR19, UR7, URZ, 0x1c ;  /* 0x0000000713077291 */ /* 0x000fe2000f8fe03f */
[----:B------:R-:W-:Y:S01]  /*3e40*/  STL [R1+0x4c], R211 ;  /* 0x00004cd301007387 */ /* 0x000fe20000100800 */
[----:B------:R-:W-:Y:S01]  /*3e50*/  IADD3 R156, P0, R3, R190, RZ ;  /* 0x000000be039c7210 */ /* 0x000fe20007f1e0ff */
[C---:B------:R-:W-:Y:S02]  /*3e60*/  IMAD.X R153, R160.reuse, 0x1, R188, P1 ;  /* 0x00000001a0997824 */ /* 0x040fe400008e06bc */
[----:B------:R0:W4:Y:S02]  /*3e70*/  LDG.E.U8 R166, desc[UR28][R154.64] ;  /* 0x0000001c9aa67981 */ /* 0x000124000c1e1100 */
[----:B------:R-:W-:-:S02]  /*3e80*/  IMAD.X R157, R160, 0x1, R187, P0 ;  /* 0x00000001a09d7824 */ /* 0x000fc400000e06bb */
[----:B------:R1:W4:Y:S04]  /*3e90*/  LDG.E.U8 R214, desc[UR28][R152.64] ;  /* 0x0000001c98d67981 */ /* 0x000328000c1e1100 */
[----:B------:R1:W5:Y:S01]  /*3ea0*/  LDG.E.U8 R167, desc[UR28][R156.64] ;  /* 0x0000001c9ca77981 */ /* 0x000362000c1e1100 */
[C---:B0-----:R-:W-:Y:S01]  /*3eb0*/  IADD3 R154, P1, R3.reuse, R186, RZ ;  /* 0x000000ba039a7210 */ /* 0x041fe20007f3e0ff */
[----:B------:R-:W-:Y:S02]  /*3ec0*/  ULOP3.LUT UR8, UR7, 0x3fff, URZ, 0xc0, !UPT ;  /* 0x00003fff07087892 */ /* 0x000fe4000f8ec03f */
[----:B------:R-:W-:Y:S01]  /*3ed0*/  STL [R1+0x48], R212 ;  /* 0x000048d401007387 */ /* 0x000fe20000100800 */
[C---:B-1----:R-:W-:Y:S01]  /*3ee0*/  IADD3 R152, P0, R3.reuse, R20, RZ ;  /* 0x0000001403987210 */ /* 0x042fe20007f1e0ff */
[C---:B------:R-:W-:Y:S01]  /*3ef0*/  IMAD.X R155, R160.reuse, 0x1, R23, P1 ;  /* 0x00000001a09b7824 */ /* 0x040fe200008e0617 */
[C---:B------:R-:W-:Y:S01]  /*3f00*/  IADD3 R158, P1, R3.reuse, R19, RZ ;  /* 0x00000013039e7210 */ /* 0x040fe20007f3e0ff */
[----:B------:R-:W-:Y:S01]  /*3f10*/  UIADD3 UR12, UP0, UR8, 0x2, URZ ;  /* 0x00000002080c7890 */ /* 0x000fe2000ff1e03f */
[----:B------:R0:W-:Y:S01]  /*3f20*/  STL [R1+0x44], R201 ;  /* 0x000044c901007387 */ /* 0x0001e20000100800 */
[C---:B------:R-:W-:Y:S01]  /*3f30*/  IMAD.X R153, R160.reuse, 0x1, R16, P0 ;  /* 0x00000001a0997824 */ /* 0x040fe200000e0610 */
[----:B------:R-:W-:Y:S01]  /*3f40*/  IADD3 R156, P0, R3, R185, RZ ;  /* 0x000000b9039c7210 */ /* 0x000fe20007f1e0ff */
[C---:B------:R-:W-:Y:S01]  /*3f50*/  IMAD.X R159, R160.reuse, 0x1, R15, P1 ;  /* 0x00000001a09f7824 */ /* 0x040fe200008e060f */
[----:B------:R1:W4:Y:S04]  /*3f60*/  LDG.E.U8 R168, desc[UR28][R154.64] ;  /* 0x0000001c9aa87981 */ /* 0x000328000c1e1100 */
[----:B------:R0:W4:Y:S01]  /*3f70*/  LDG.E.U8 R169, desc[UR28][R152.64] ;  /* 0x0000001c98a97981 */ /* 0x000122000c1e1100 */
[----:B------:R-:W-:-:S03]  /*3f80*/  IMAD.X R157, R160, 0x1, R22, P0 ;  /* 0x00000001a09d7824 */ /* 0x000fc600000e0616 */
[----:B------:R0:W4:Y:S01]  /*3f90*/  LDG.E.U8 R170, desc[UR28][R158.64] ;  /* 0x0000001c9eaa7981 */ /* 0x000122000c1e1100 */
[----:B-1----:R-:W-:-:S03]  /*3fa0*/  IADD3 R154, P2, R3, R18, RZ ;  /* 0x00000012039a7210 */ /* 0x002fc60007f5e0ff */
[----:B------:R-:W4:Y:S01]  /*3fb0*/  LDG.E.U8 R215, desc[UR28][R156.64] ;  /* 0x0000001c9cd77981 */ /* 0x000f22000c1e1100 */
[C---:B0-----:R-:W-:Y:S01]  /*3fc0*/  IADD3 R152, P1, R3.reuse, R184, RZ ;  /* 0x000000b803987210 */ /* 0x041fe20007f3e0ff */
[C---:B------:R-:W-:Y:S01]  /*3fd0*/  IMAD.X R155, R160.reuse, 0x1, R14, P2 ;  /* 0x00000001a09b7824 */ /* 0x040fe200010e060e */
[----:B------:R-:W-:Y:S01]  /*3fe0*/  UMOV UR7, URZ ;  /* 0x0000003f00077c82 */ /* 0x000fe20008000000 */
[----:B------:R-:W4:Y:S01]  /*3ff0*/  LDL R201, [R1] ;  /* 0x0000000001c97983 */ /* 0x000f220000100800 */
[----:B------:R-:W-:Y:S01]  /*4000*/  IADD3 R158, P0, R3, R17, RZ ;  /* 0x00000011039e7210 */ /* 0x000fe20007f1e0ff */
[C---:B------:R-:W-:Y:S02]  /*4010*/  IMAD.X R153, R160.reuse, 0x1, R21, P1 ;  /* 0x00000001a0997824 */ /* 0x040fe400008e0615 */
[----:B------:R-:W4:Y:S02]  /*4020*/  LDG.E.U8 R217, desc[UR28][R154.64] ;  /* 0x0000001c9ad97981 */ /* 0x000f24000c1e1100 */
[----:B------:R-:W-:-:S02]  /*4030*/  IMAD.X R159, R160, 0x1, R13, P0 ;  /* 0x00000001a09f7824 */ /* 0x000fc400000e060d */
[----:B------:R-:W4:Y:S04]  /*4040*/  LDG.E.U8 R216, desc[UR28][R152.64] ;  /* 0x0000001c98d87981 */ /* 0x000f28000c1e1100 */
[----:B------:R-:W4:Y:S01]  /*4050*/  LDG.E.U8 R218, desc[UR28][R158.64] ;  /* 0x0000001c9eda7981 */ /* 0x000f22000c1e1100 */
[----:B------:R-:W-:Y:S01]  /*4060*/  BAR.SYNC.DEFER_BLOCKING 0x0 ;  /* 0x0000000000007b1d */ /* 0x000fe20000010000 */
[----:B------:R-:W-:-:S04]  /*4070*/  UIADD3.X UR13, UR7, 0x40000040, URZ, UP0, !UPT ;  /* 0x40000040070d7890 */ /* 0x000fc800087fe43f */
[----:B------:R-:W-:Y:S01]  /*4080*/  UIADD3.64 UR24, UR12, 0x2, URZ ;  /* 0x000000020c187897 */ /* 0x000fe2000fffe03f */
[----:B------:R-:W0:Y:S01]  /*4090*/  S2R R0, SR_TID.X ;  /* 0x0000000000007919 */ /* 0x000e220000002100 */
[C---:B------:R-:W-:Y:S02]  /*40a0*/  LOP3.LUT R236, R2.reuse, 0x8, RZ, 0xfc, !PT ;  /* 0x0000000802ec7812 */ /* 0x040fe400078efcff */
[----:B------:R-:W-:Y:S01]  /*40b0*/  LOP3.LUT R233, R2, 0x80, RZ, 0xfc, !PT ;  /* 0x0000008002e97812 */ /* 0x000fe200078efcff */
[----:B------:R-:W4:Y:S04]  /*40c0*/  LDL R211, [R1+0x4] ;  /* 0x0000040001d37983 */ /* 0x000f280000100800 */
[----:B------:R-:W4:Y:S04]  /*40d0*/  LDL R208, [R1+0x10] ;  /* 0x0000100001d07983 */ /* 0x000f280000100800 */
[----:B------:R-:W4:Y:S04]  /*40e0*/  LDL R209, [R1+0x18] ;  /* 0x0000180001d17983 */ /* 0x000f280000100800 */
[----:B------:R-:W4:Y:S04]  /*40f0*/  LDL R212, [R1+0x14] ;  /* 0x0000140001d47983 */ /* 0x000f280000100800 */
[----:B--2---:R-:W-:Y:S04]  /*4100*/  STS.U8 [R4+UR19+0x8000], R161 ;  /* 0x008000a104007988 */ /* 0x004fe80008000013 */
[----:B---3--:R-:W-:Y:S04]  /*4110*/  STS.U8 [R4+UR19+0x8400], R165 ;  /* 0x008400a504007988 */ /* 0x008fe80008000013 */
[----:B-----5:R-:W-:Y:S04]  /*4120*/  STS.U8 [R4+UR19+0x8800], R167 ;  /* 0x008800a704007988 */ /* 0x020fe80008000013 */
[----:B----4-:R-:W-:Y:S04]  /*4130*/  STS.U8 [R4+UR19+0x8c00], R169 ;  /* 0x008c00a904007988 */ /* 0x010fe80008000013 */
[----:B------:R-:W-:Y:S04]  /*4140*/  STS.U8 [R219+UR19+0x8100], R162 ;  /* 0x008100a2db007988 */ /* 0x000fe80008000013 */
[----:B------:R-:W-:Y:S04]  /*4150*/  STS.U8 [R219+UR19+0x8500], R164 ;  /* 0x008500a4db007988 */ /* 0x000fe80008000013 */
[----:B------:R-:W-:Y:S04]  /*4160*/  STS.U8 [R219+UR19+0x8900], R168 ;  /* 0x008900a8db007988 */ /* 0x000fe80008000013 */
[----:B------:R1:W-:Y:S04]  /*4170*/  STS.U8 [R219+UR19+0x8d00], R170 ;  /* 0x008d00aadb007988 */ /* 0x0003e80008000013 */
[----:B------:R-:W-:Y:S04]  /*4180*/  STS.U8 [R220+UR19+0x8200], R163 ;  /* 0x008200a3dc007988 */ /* 0x000fe80008000013 */
[----:B------:R2:W-:Y:S01]  /*4190*/  STS.U8 [R220+UR19+0x8600], R166 ;  /* 0x008600a6dc007988 */ /* 0x0005e20008000013 */
[----:B-1----:R-:W-:-:S03]  /*41a0*/  LOP3.LUT R219, R4, 0x60, RZ, 0x3c, !PT ;  /* 0x0000006004db7812 */ /* 0x002fc600078e3cff */
[----:B------:R-:W-:Y:S04]  /*41b0*/  STS.U8 [R220+UR19+0x8a00], R215 ;  /* 0x008a00d7dc007988 */ /* 0x000fe80008000013 */
[----:B------:R-:W-:Y:S04]  /*41c0*/  STS.U8 [R220+UR19+0x8e00], R217 ;  /* 0x008e00d9dc007988 */ /* 0x000fe80008000013 */
[----:B------:R0:W-:Y:S04]  /*41d0*/  STS.U8 [R219+UR19+0x8300], R213 ;  /* 0x008300d5db007988 */ /* 0x0001e80008000013 */
[----:B------:R-:W-:Y:S04]  /*41e0*/  STS.U8 [R219+UR19+0x8700], R214 ;  /* 0x008700d6db007988 */ /* 0x000fe80008000013 */
[----:B------:R-:W-:Y:S04]  /*41f0*/  STS.U8 [R219+UR19+0x8b00], R216 ;  /* 0x008b00d8db007988 */ /* 0x000fe80008000013 */
[----:B------:R1:W-:Y:S01]  /*4200*/  STS.U8 [R219+UR19+0x8f00], R218 ;  /* 0x008f00dadb007988 */ /* 0x0003e20008000013 */
[----:B------:R3:W-:Y:S06]  /*4210*/  MEMBAR.ALL.CTA ;  /* 0x0000000000007992 */ /* 0x0007ec0000008000 */
[----:B---3--:R-:W3:Y:S02]  /*4220*/  FENCE.VIEW.ASYNC.S ;  /* 0x00000000000073c6 */ /* 0x008ee40000000000 */
[----:B---3--:R-:W-:Y:S06]  /*4230*/  BAR.SYNC.DEFER_BLOCKING 0x0 ;  /* 0x0000000000007b1d */ /* 0x008fec0000010000 */
[----:B--2---:R-:W-:-:S06]  /*4240*/  WARPGROUP.ARRIVE ;  /* 0x00000000000079c5 */ /* 0x004fcc0000000000 */
[----:B------:R-:W-:Y:S04]  /*4250*/  QGMMA.64x32x32.F32.E4M3.E4M3 R168, gdesc[UR8], RZ, !UPT ;  /* 0x0060000008a879f3 */ /* 0x000fe8000c7008ff */
[----:B------:R-:W-:Y:S01]  /*4260*/  QGMMA.64x32x32.F32.E4M3.E4M3 R168, gdesc[UR12], R168 ;  /* 0x006000000ca879f3 */ /* 0x000fe200087008a8 */
[----:B------:R-:W-:Y:S02]  /*4270*/  UIADD3.64 UR20, UR12, 0x4, URZ ;  /* 0x000000040c147897 */ /* 0x000fe4000fffe03f */
[----:B------:R-:W-:Y:S01]  /*4280*/  UIADD3.64 UR8, UR12, 0x3fe, URZ ;  /* 0x000003fe0c087897 */ /* 0x000fe2000fffe03f */
[----:B------:R-:W-:Y:S01]  /*4290*/  QGMMA.64x32x32.F32.E4M3.E4M3 R168, gdesc[UR24], R168 ;  /* 0x0060000018a879f3 */ /* 0x000fe200087008a8 */
[----:B------:R-:W-:-:S05]  /*42a0*/  UIADD3.64 UR32, UR12, 0x400, URZ ;  /* 0x000004000c207897 */ /* 0x000fca000fffe03f */
[----:B------:R-:W-:Y:S04]  /*42b0*/  QGMMA.64x32x32.F32.E4M3.E4M3 R168, gdesc[UR20], R168 ;  /* 0x0060000014a879f3 */ /* 0x000fe800087008a8 */
[----:B------:R-:W-:Y:S01]  /*42c0*/  QGMMA.64x32x32.F32.E4M3.E4M3 R152, gdesc[UR8], RZ, !UPT ;  /* 0x00600000089879f3 */ /* 0x000fe2000c7008ff */
[----:B------:R-:W-:-:S03]  /*42d0*/  UIADD3.64 UR24, UR12, 0x402, URZ ;  /* 0x000004020c187897 */ /* 0x000fc6000fffe03f */
[----:B------:R-:W-:Y:S01]  /*42e0*/  QGMMA.64x32x32.F32.E4M3.E4M3 R152, gdesc[UR32], R152 ;  /* 0x00600000209879f3 */ /* 0x000fe20008700898 */
[----:B------:R-:W-:-:S05]  /*42f0*/  UIADD3.64 UR20, UR12, 0x404, URZ ;  /* 0x000004040c147897 */ /* 0x000fca000fffe03f */
[----:B------:R-:W-:Y:S01]  /*4300*/  QGMMA.64x32x32.F32.E4M3.E4M3 R152, gdesc[UR24], R152 ;  /* 0x00600000189879f3 */ /* 0x000fe20008700898 */
[----:B0-----:R-:W-:Y:S01]  /*4310*/  IMAD.SHL.U32 R213, R0, 0x2, RZ ;  /* 0x0000000200d57824 */ /* 0x001fe200078e00ff */
[----:B------:R-:W-:Y:S01]  /*4320*/  USHF.R.S32.HI UR7, URZ, 0x1f, UR6 ;  /* 0x0000001f3f077899 */ /* 0x000fe20008011406 */
[----:B------:R-:W2:Y:S03]  /*4330*/  LDL R0, [R1+0xc] ;  /* 0x00000c0001007983 */ /* 0x000ea60000100800 */
[----:B------:R-:W-:-:S04]  /*4340*/  LOP3.LUT R213, R213, 0x6, RZ, 0xc0, !PT ;  /* 0x00000006d5d57812 */ /* 0x000fc800078ec0ff */
[----:B-1----:R-:W-:-:S04]  /*4350*/  IADD3 R219, P1, R213, UR5, RZ ;  /* 0x00000005d5db7c10 */ /* 0x002fc8000ff3e0ff */
[C---:B------:R-:W-:Y:S01]  /*4360*/  IADD3 R238, P2, R219.reuse, 0x9, RZ ;  /* 0x00000009dbee7810 */ /* 0x040fe20007f5e0ff */
[----:B------:R-:W-:Y:S01]  /*4370*/  IMAD.X R237, RZ, RZ, UR4, P1 ;  /* 0x00000004ffed7e24 */ /* 0x000fe200088e06ff */
[----:B------:R-:W-:Y:S03]  /*4380*/  QGMMA.64x32x32.F32.E4M3.E4M3 R152, gdesc[UR20], R152, gsb0 ;  /* 0x00600000149879f3 */ /* 0x000fe60008000898 */
[----:B------:R-:W-:Y:S01]  /*4390*/  IMAD.X R230, RZ, RZ, R237, P2 ;  /* 0x000000ffffe67224 */ /* 0x000fe200010e06ed */
[----:B------:R-:W-:-:S05]  /*43a0*/  IADD3 R241, P2, R219, 0x11, RZ ;  /* 0x00000011dbf17810 */ /* 0x000fca0007f5e0ff */
[--C-:B------:R-:W-:Y:S01]  /*43b0*/  IMAD.X R227, RZ, RZ, R237.reuse, P2 ;  /* 0x000000ffffe37224 */ /* 0x100fe200010e06ed */
[C---:B------:R-:W-:Y:S02]  /*43c0*/  IADD3 R244, P2, R219.reuse, 0x18, RZ ;  /* 0x00000018dbf47810 */ /* 0x040fe40007f5e0ff */
[C---:B------:R-:W-:Y:S02]  /*43d0*/  ISETP.GE.U32.AND P3, PT, R219.reuse, R2, PT ;  /* 0x00000002db00720c */ /* 0x040fe40003f66070 */
[C---:B------:R-:W-:Y:S01]  /*43e0*/  IADD3 R235, P5, R219.reuse, 0x8, RZ ;  /* 0x00000008dbeb7810 */ /* 0x040fe20007fbe0ff */
[--C-:B------:R-:W-:Y:S01]  /*43f0*/  IMAD.X R213, RZ, RZ, R237.reuse, P2 ;  /* 0x000000ffffd57224 */ /* 0x100fe200010e06ed */
[----:B------:R-:W-:Y:S02]  /*4400*/  IADD3 R234, P2, R219, 0x19, RZ ;  /* 0x00000019dbea7810 */ /* 0x000fe40007f5e0ff */
[----:B------:R-:W-:Y:S01]  /*4410*/  ISETP.GE.U32.AND.EX P3, PT, R237, RZ, PT, P3 ;  /* 0x000000ffed00720c */ /* 0x000fe20003f66130 */
[--C-:B------:R-:W-:Y:S01]  /*4420*/  IMAD.X R229, RZ, RZ, R237.reuse, P5 ;  /* 0x000000ffffe57224 */ /* 0x100fe200028e06ed */
[CC--:B------:R-:W-:Y:S01]  /*4430*/  ISETP.GT.U32.AND P1, PT, R219.reuse, R236.reuse, PT ;  /* 0x000000ecdb00720c */ /* 0x0c0fe20003f24070 */
[----:B------:R-:W-:Y:S01]  /*4440*/  IMAD.X R215, RZ, RZ, R237, P2 ;  /* 0x000000ffffd77224 */ /* 0x000fe200010e06ed */
[----:B------:R-:W-:-:S02]  /*4450*/  ISETP.GE.U32.AND P4, PT, R219, R236, PT ;  /* 0x000000ecdb00720c */ /* 0x000fc40003f86070 */
[-C--:B------:R-:W-:Y:S02]  /*4460*/  ISETP.GT.U32.AND P2, PT, R235, R2.reuse, PT ;  /* 0x00000002eb00720c */ /* 0x080fe40003f44070 */
[----:B------:R-:W-:Y:S02]  /*4470*/  IADD3 R239, P5, R219, 0x10, RZ ;  /* 0x00000010dbef7810 */ /* 0x000fe40007fbe0ff */
[C---:B------:R-:W-:Y:S02]  /*4480*/  ISETP.GT.U32.AND.EX P1, PT, R237.reuse, RZ, PT, P1 ;  /* 0x000000ffed00720c */ /* 0x040fe40003f24110 */
[----:B------:R-:W-:Y:S02]  /*4490*/  ISETP.GE.U32.AND.EX P4, PT, R237, RZ, PT, P4 ;  /* 0x000000ffed00720c */ /* 0x000fe40003f86140 */
[----:B------:R-:W-:Y:S01]  /*44a0*/  ISETP.GT.U32.AND.EX P2, PT, R229, RZ, PT, P2 ;  /* 0x000000ffe500720c */ /* 0x000fe20003f44120 */
[----:B------:R-:W-:Y:S01]  /*44b0*/  IMAD.X R228, RZ, RZ, R237, P5 ;  /* 0x000000ffffe47224 */ /* 0x000fe200028e06ed */
[----:B------:R-:W-:-:S02]  /*44c0*/  ISETP.GT.U32.AND P0, PT, R219, R2, PT ;  /* 0x00000002db00720c */ /* 0x000fc40003f04070 */
[----:B------:R-:W-:Y:S02]  /*44d0*/  ISETP.GT.U32.AND P5, PT, R219, R233, PT ;  /* 0x000000e9db00720c */ /* 0x000fe40003fa4070 */
[----:B------:R-:W-:Y:S01]  /*44e0*/  ISETP.GT.U32.AND.EX P0, PT, R237, RZ, PT, P0 ;  /* 0x000000ffed00720c */ /* 0x000fe20003f04100 */
[----:B------:R-:W-:Y:S02]  /*44f0*/  WARPGROUP.DEPBAR.LE gsb0, 0x0 ;  /* 0x00008000000079c5 */ /* 0x000fe40000010000 */
[----:B------:R-:W-:Y:S01]  /*4500*/  FMUL R216, R169, UR16 ;  /* 0x00000010a9d87c20 */ /* 0x000fe20008400000 */
[----:B------:R-:W-:Y:S01]  /*4510*/  FMUL R214, R170, UR16 ;  /* 0x00000010aad67c20 */ /* 0x000fe20008400000 */
[----:B------:R-:W-:Y:S01]  /*4520*/  FMUL R218, R171, UR16 ;  /* 0x00000010abda7c20 */ /* 0x000fe20008400000 */
[----:B------:R-:W-:Y:S02]  /*4530*/  FMUL R217, R172, UR16 ;  /* 0x00000010acd97c20 */ /* 0x000fe40008400000 */
[----:B------:R-:W-:-:S02]  /*4540*/  FSEL R216, R216, -INF , !P3 ;  /* 0xff800000d8d87808 */ /* 0x000fc40005800000 */
[----:B------:R-:W-:Y:S01]  /*4550*/  ISETP.GT.U32.AND P3, PT, R238, R2, PT ;  /* 0x00000002ee00720c */ /* 0x000fe20003f64070 */
[----:B------:R-:W-:Y:S01]  /*4560*/  FMUL R173, R173, UR16 ;  /* 0x00000010adad7c20 */ /* 0x000fe20008400000 */
[----:B------:R-:W-:Y:S02]  /*4570*/  LOP3.LUT R169, R2, 0x88, RZ, 0xfc, !PT ;  /* 0x0000008802a97812 */ /* 0x000fe400078efcff */
[----:B------:R-:W-:Y:S02]  /*4580*/  ISETP.GT.U32.AND.EX P3, PT, R230, RZ, PT, P3 ;  /* 0x000000ffe600720c */ /* 0x000fe40003f64130 */
[----:B------:R-:W-:Y:S02]  /*4590*/  FSEL R214, R214, -INF , !P1 ;  /* 0xff800000d6d67808 */ /* 0x000fe40004800000 */
[----:B------:R-:W-:Y:S02]  /*45a0*/  FSEL R218, R218, -INF , !P4 ;  /* 0xff800000dada7808 */ /* 0x000fe40006000000 */
[----:B------:R-:W-:-:S02]  /*45b0*/  FSEL R217, R217, -INF , !P2 ;  /* 0xff800000d9d97808 */ /* 0x000fc40005000000 */
[C---:B------:R-:W-:Y:S02]  /*45c0*/  ISETP.GE.U32.AND P1, PT, R219.reuse, R233, PT ;  /* 0x000000e9db00720c */ /* 0x040fe40003f26070 */
[CC--:B------:R-:W-:Y:S02]  /*45d0*/  ISETP.GT.U32.AND P4, PT, R219.reuse, R169.reuse, PT ;  /* 0x000000a9db00720c */ /* 0x0c0fe40003f84070 */
[----:B------:R-:W-:Y:S02]  /*45e0*/  ISETP.GE.U32.AND P2, PT, R219, R169, PT ;  /* 0x000000a9db00720c */ /* 0x000fe40003f46070 */
[----:B------:R-:W-:Y:S02]  /*45f0*/  FSEL R219, R173, -INF , !P3 ;  /* 0xff800000addb7808 */ /* 0x000fe40005800000 */
[----:B------:R-:W-:Y:S01]  /*4600*/  ISETP.GT.U32.AND P3, PT, R238, R236, PT ;  /* 0x000000ecee00720c */ /* 0x000fe20003f64070 */
[----:B------:R-:W-:Y:S01]  /*4610*/  FMUL R220, R168, UR16 ;  /* 0x00000010a8dc7c20 */ /* 0x000fe20008400000 */
[----:B------:R-:W-:Y:S01]  /*4620*/  FMUL R221, R174, UR16 ;  /* 0x00000010aedd7c20 */ /* 0x000fe20008400000 */
[----:B------:R-:W-:Y:S01]  /*4630*/  FMUL R222, R175, UR16 ;  /* 0x00000010afde7c20 */ /* 0x000fe20008400000 */
[----:B------:R-:W-:-:S02]  /*4640*/  ISETP.GT.U32.AND.EX P3, PT, R230, RZ, PT, P3 ;  /* 0x000000ffe600720c */ /* 0x000fc40003f64130 */
[----:B------:R-:W-:Y:S02]  /*4650*/  FSEL R220, R220, -INF , !P0 ;  /* 0xff800000dcdc7808 */ /* 0x000fe40004000000 */
[----:B------:R-:W-:Y:S02]  /*4660*/  FSEL R221, R221, -INF , !P0 ;  /* 0xff800000dddd7808 */ /* 0x000fe40004000000 */
[-C--:B------:R-:W-:Y:S02]  /*4670*/  ISETP.GT.U32.AND P0, PT, R239, R2.reuse, PT ;  /* 0x00000002ef00720c */ /* 0x080fe40003f04070 */
[----:B------:R-:W-:Y:S02]  /*4680*/  FSEL R222, R222, -INF , !P3 ;  /* 0xff800000dede7808 */ /* 0x000fe40005800000 */
[----:B------:R-:W-:Y:S01]  /*4690*/  ISETP.GT.U32.AND P3, PT, R241, R2, PT ;  /* 0x00000002f100720c */ /* 0x000fe20003f64070 */
[----:B------:R-:W-:Y:S01]  /*46a0*/  FMUL R224, R176, UR16 ;  /* 0x00000010b0e07c20 */ /* 0x000fe20008400000 */
[----:B------:R-:W-:Y:S01]  /*46b0*/  ISETP.GT.U32.AND.EX P0, PT, R228, RZ, PT, P0 ;  /* 0x000000ffe400720c */ /* 0x000fe20003f04100 */
[----:B------:R-:W-:Y:S01]  /*46c0*/  FMUL R223, R177, UR16 ;  /* 0x00000010b1df7c20 */ /* 0x000fe20008400000 */
[----:B------:R-:W-:-:S02]  /*46d0*/  ISETP.GT.U32.AND.EX P3, PT, R227, RZ, PT, P3 ;  /* 0x000000ffe300720c */ /* 0x000fc40003f64130 */
        /* <DEDUP_REMOVED lines=25> */
[----:B------:R-:W-:Y:S01]  /*4870*/  FSEL R182, R168, -INF , !P3 ;  /* 0xff800000a8b67808 */ /* 0x000fe20005800000 */
[----:B------:R-:W-:Y:S01]  /*4880*/  FMUL R236, R152, UR16 ;  /* 0x0000001098ec7c20 */ /* 0x000fe20008400000 */
[C---:B------:R-:W-:Y:S02]  /*4890*/  ISETP.GT.U32.AND P0, PT, R235.reuse, R233, PT ;  /* 0x000000e9eb00720c */ /* 0x040fe40003f04070 */
[----:B------:R-:W-:Y:S01]  /*48a0*/  ISETP.GT.U32.AND P3, PT, R235, R169, PT ;  /* 0x000000a9eb00720c */ /* 0x000fe20003f64070 */
[----:B------:R-:W-:Y:S01]  /*48b0*/  FMUL R235, R153, UR16 ;  /* 0x0000001099eb7c20 */ /* 0x000fe20008400000 */
[C---:B------:R-:W-:Y:S02]  /*48c0*/  ISETP.GT.U32.AND.EX P5, PT, R237.reuse, RZ, PT, P5 ;  /* 0x000000ffed00720c */ /* 0x040fe40003fa4150 */
[----:B------:R-:W-:-:S02]  /*48d0*/  ISETP.GE.U32.AND.EX P1, PT, R237, RZ, PT, P1 ;  /* 0x000000ffed00720c */ /* 0x000fc40003f26110 */
[----:B------:R-:W-:Y:S02]  /*48e0*/  FSEL R236, R236, -INF , !P5 ;  /* 0xff800000ecec7808 */ /* 0x000fe40006800000 */
[----:B------:R-:W-:Y:S02]  /*48f0*/  FSEL R235, R235, -INF , !P1 ;  /* 0xff800000ebeb7808 */ /* 0x000fe40004800000 */
[C---:B------:R-:W-:Y:S02]  /*4900*/  ISETP.GT.U32.AND P5, PT, R238.reuse, R233, PT ;  /* 0x000000e9ee00720c */ /* 0x040fe40003fa4070 */
[----:B------:R-:W-:Y:S01]  /*4910*/  ISETP.GT.U32.AND P1, PT, R238, R169, PT ;  /* 0x000000a9ee00720c */ /* 0x000fe20003f24070 */
[----:B------:R-:W-:Y:S01]  /*4920*/  FMUL R238, R154, UR16 ;  /* 0x000000109aee7c20 */ /* 0x000fe20008400000 */
[C---:B------:R-:W-:Y:S02]  /*4930*/  ISETP.GT.U32.AND.EX P4, PT, R237.reuse, RZ, PT, P4 ;  /* 0x000000ffed00720c */ /* 0x040fe40003f84140 */
[----:B------:R-:W-:Y:S01]  /*4940*/  ISETP.GE.U32.AND.EX P2, PT, R237, RZ, PT, P2 ;  /* 0x000000ffed00720c */ /* 0x000fe20003f46120 */
[----:B------:R-:W-:Y:S01]  /*4950*/  FMUL R237, R155, UR16 ;  /* 0x000000109bed7c20 */ /* 0x000fe20008400000 */
[----:B------:R-:W-:Y:S01]  /*4960*/  FSEL R238, R238, -INF , !P4 ;  /* 0xff800000eeee7808 */ /* 0x000fe20006000000 */
[----:B------:R-:W-:Y:S01]  /*4970*/  FMUL R240, R159, UR16 ;  /* 0x000000109ff07c20 */ /* 0x000fe20008400000 */
[----:B------:R-:W-:-:S02]  /*4980*/  ISETP.GT.U32.AND P4, PT, R239, R233, PT ;  /* 0x000000e9ef00720c */ /* 0x000fc40003f84070 */
[----:B------:R-:W-:Y:S02]  /*4990*/  FSEL R237, R237, -INF , !P2 ;  /* 0xff800000eded7808 */ /* 0x000fe40005000000 */
[----:B------:R-:W-:Y:S01]  /*49a0*/  ISETP.GT.U32.AND P2, PT, R239, R169, PT ;  /* 0x000000a9ef00720c */ /* 0x000fe20003f44070 */
[----:B------:R-:W-:Y:S01]  /*49b0*/  FMUL R239, R158, UR16 ;  /* 0x000000109eef7c20 */ /* 0x000fe20008400000 */
[----:B------:R-:W-:Y:S01]  /*49c0*/  ISETP.GT.U32.AND.EX P3, PT, R229, RZ, PT, P3 ;  /* 0x000000ffe500720c */ /* 0x000fe20003f64130 */
[----:B------:R-:W-:Y:S01]  /*49d0*/  FMUL R162, R162, UR16 ;  /* 0x00000010a2a27c20 */ /* 0x000fe20008400000 */
[----:B------:R-:W-:Y:S02]  /*49e0*/  ISETP.GT.U32.AND.EX P1, PT, R230, RZ, PT, P1 ;  /* 0x000000ffe600720c */ /* 0x000fe40003f24110 */
[----:B------:R-:W-:Y:S02]  /*49f0*/  ISETP.GT.U32.AND.EX P2, PT, R228, RZ, PT, P2 ;  /* 0x000000ffe400720c */ /* 0x000fe40003f44120 */
[----:B------:R-:W-:-:S02]  /*4a00*/  FSEL R239, R239, -INF , !P3 ;  /* 0xff800000efef7808 */ /* 0x000fc40005800000 */
[----:B------:R-:W-:Y:S02]  /*4a10*/  FSEL R240, R240, -INF , !P1 ;  /* 0xff800000f0f07808 */ /* 0x000fe40004800000 */
[C---:B------:R-:W-:Y:S02]  /*4a20*/  ISETP.GT.U32.AND P3, PT, R241.reuse, R233, PT ;  /* 0x000000e9f100720c */ /* 0x040fe40003f64070 */
[-C--:B------:R-:W-:Y:S02]  /*4a30*/  ISETP.GT.U32.AND P1, PT, R241, R169.reuse, PT ;  /* 0x000000a9f100720c */ /* 0x080fe40003f24070 */
[----:B------:R-:W-:Y:S01]  /*4a40*/  FSEL R241, R162, -INF , !P2 ;  /* 0xff800000a2f17808 */ /* 0x000fe20005000000 */
[----:B------:R-:W-:Y:S01]  /*4a50*/  FMUL R243, R163, UR16 ;  /* 0x00000010a3f37c20 */ /* 0x000fe20008400000 */
[----:B------:R-:W-:Y:S01]  /*4a60*/  ISETP.GT.U32.AND P2, PT, R244, R169, PT ;  /* 0x000000a9f400720c */ /* 0x000fe20003f44070 */
[----:B------:R-:W-:Y:S01]  /*4a70*/  FMUL R242, R166, UR16 ;  /* 0x00000010a6f27c20 */ /* 0x000fe20008400000 */
[----:B------:R-:W-:-:S02]  /*4a80*/  ISETP.GT.U32.AND.EX P1, PT, R227, RZ, PT, P1 ;  /* 0x000000ffe300720c */ /* 0x000fc40003f24110 */
[----:B------:R-:W-:Y:S02]  /*4a90*/  ISETP.GT.U32.AND.EX P2, PT, R213, RZ, PT, P2 ;  /* 0x000000ffd500720c */ /* 0x000fe40003f44120 */
[----:B------:R-:W-:Y:S02]  /*4aa0*/  FSEL R243, R243, -INF , !P1 ;  /* 0xff800000f3f37808 */ /* 0x000fe40004800000 */
[----:B------:R-:W-:Y:S02]  /*4ab0*/  ISETP.GT.U32.AND P1, PT, R234, R169, PT ;  /* 0x000000a9ea00720c */ /* 0x000fe40003f24070 */
[----:B------:R-:W-:Y:S02]  /*4ac0*/  FSEL R242, R242, -INF , !P2 ;  /* 0xff800000f2f27808 */ /* 0x000fe40005000000 */
[----:B------:R-:W-:Y:S01]  /*4ad0*/  ISETP.GT.U32.AND P2, PT, R244, R233, PT ;  /* 0x000000e9f400720c */ /* 0x000fe20003f44070 */
[----:B------:R-:W-:Y:S01]  /*4ae0*/  FMUL R244, R167, UR16 ;  /* 0x00000010a7f47c20 */ /* 0x000fe20008400000 */
[----:B------:R-:W-:-:S04]  /*4af0*/  ISETP.GT.U32.AND.EX P1, PT, R215, RZ, PT, P1 ;  /* 0x000000ffd700720c */ /* 0x000fc80003f24110 */
[----:B------:R-:W-:Y:S02]  /*4b00*/  FSEL R244, R244, -INF , !P1 ;  /* 0xff800000f4f47808 */ /* 0x000fe40004800000 */
[----:B------:R-:W-:-:S04]  /*4b10*/  IADD3 R152, P1, R12, UR6, RZ ;  /* 0x000000060c987c10 */ /* 0x000fc8000ff3e0ff */
[----:B------:R-:W-:Y:S02]  /*4b20*/  IADD3.X R153, R9, UR7, RZ, P1, !PT ;  /* 0x0000000709997c10 */ /* 0x000fe40008ffe4ff */
        /* <DEDUP_REMOVED lines=8> */
[----:B------:R-:W-:-:S03]  /*4bb0*/  IADD3 R168, P1, R249, UR6, RZ ;  /* 0x00000006f9a87c10 */ /* 0x000fc6000ff3e0ff */
[----:B------:R0:W3:Y:S01]  /*4bc0*/  LDG.E.U8 R166, desc[UR28][R166.64] ;  /* 0x0000001ca6a67981 */ /* 0x0000e2000c1e1100 */
[----:B------:R-:W-:Y:S02]  /*4bd0*/  IADD3.X R169, R248, UR7, RZ, P1, !PT ;  /* 0x00000007f8a97c10 */ /* 0x000fe40008ffe4ff */
[----:B------:R-:W-:Y:S02]  /*4be0*/  IADD3 R170, P1, R251, UR6, RZ ;  /* 0x00000006fbaa7c10 */ /* 0x000fe4000ff3e0ff */
[----:B------:R-:W-:Y:S01]  /*4bf0*/  ISETP.GT.U32.AND.EX P4, PT, R228, RZ, PT, P4 ;  /* 0x000000ffe400720c */ /* 0x000fe20003f84140 */
[----:B------:R1:W4:Y:S01]  /*4c00*/  LDG.E.U8 R168, desc[UR28][R168.64] ;  /* 0x0000001ca8a87981 */ /* 0x000322000c1e1100 */
[----:B------:R-:W-:Y:S02]  /*4c10*/  IADD3.X R171, R250, UR7, RZ, P1, !PT ;  /* 0x00000007faab7c10 */ /* 0x000fe40008ffe4ff */
[----:B------:R-:W-:Y:S01]  /*4c20*/  IADD3 R172, P1, R201, UR6, RZ ;  /* 0x00000006c9ac7c10 */ /* 0x000fe2000ff3e0ff */
[----:B------:R-:W5:Y:S03]  /*4c30*/  LDG.E.U8 R228, desc[UR28][R154.64] ;  /* 0x0000001c9ae47981 */ /* 0x000f66000c1e1100 */
[----:B------:R-:W-:Y:S01]  /*4c40*/  IADD3.X R173, R252, UR7, RZ, P1, !PT ;  /* 0x00000007fcad7c10 */ /* 0x000fe20008ffe4ff */
[----:B------:R-:W3:Y:S01]  /*4c50*/  LDL R201, [R1+0x20] ;  /* 0x0000200001c97983 */ /* 0x000ee20000100800 */
[----:B------:R-:W-:-:S03]  /*4c60*/  ISETP.GT.U32.AND P1, PT, R234, R233, PT ;  /* 0x000000e9ea00720c */ /* 0x000fc60003f24070 */
[----:B------:R-:W2:Y:S04]  /*4c70*/  LDL R233, [R1+0x8] ;  /* 0x0000080001e97983 */ /* 0x000ea80000100800 */
[----:B------:R-:W4:Y:S01]  /*4c80*/  LDL R234, [R1+0x40] ;  /* 0x0000400001ea7983 */ /* 0x000f220000100800 */
[----:B0-----:R-:W-:Y:S02]  /*4c90*/  FMNMX R167, R214, R218, !PT ;  /* 0x000000dad6a77209 */ /* 0x001fe40007800000 */
[----:B------:R-:W-:Y:S01]  /*4ca0*/  ISETP.GT.U32.AND.EX P3, PT, R227, RZ, PT, P3 ;  /* 0x000000ffe300720c */ /* 0x000fe20003f64130 */
[----:B------:R-:W5:Y:S01]  /*4cb0*/  LDG.E.U8 R170, desc[UR28][R170.64] ;  /* 0x0000001caaaa7981 */ /* 0x000f62000c1e1100 */
[----:B------:R-:W-:Y:S02]  /*4cc0*/  ISETP.GT.U32.AND.EX P0, PT, R229, RZ, PT, P0 ;  /* 0x000000ffe500720c */ /* 0x000fe40003f04100 */
[----:B------:R-:W-:Y:S01]  /*4cd0*/  ISETP.GT.U32.AND.EX P5, PT, R230, RZ, PT, P5 ;  /* 0x000000ffe600720c */ /* 0x000fe20003fa4150 */
[----:B------:R0:W5:Y:S04]  /*4ce0*/  LDG.E.U8 R227, desc[UR28][R152.64] ;  /* 0x0000001c98e37981 */ /* 0x000168000c1e1100 */
[----:B------:R-:W5:Y:S01]  /*4cf0*/  LDG.E.U8 R172, desc[UR28][R172.64] ;  /* 0x0000001cacac7981 */ /* 0x000f62000c1e1100 */
[----:B--2---:R-:W-:-:S03]  /*4d00*/  IADD3 R174, P6, R233, UR6, RZ ;  /* 0x00000006e9ae7c10 */ /* 0x004fc6000ffde0ff */
[----:B------:R2:W5:Y:S04]  /*4d10*/  LDG.E.U8 R229, desc[UR28][R158.64] ;  /* 0x0000001c9ee57981 */ /* 0x000568000c1e1100 */
[----:B------:R-:W4:Y:S01]  /*4d20*/  LDL R233, [R1+0x1c] ;  /* 0x00001c0001e97983 */ /* 0x000f220000100800 */
[----:B------:R-:W-:Y:S02]  /*4d30*/  IADD3.X R175, R211, UR7, RZ, P6, !PT ;  /* 0x00000007d3af7c10 */ /* 0x000fe4000b7fe4ff */
[----:B------:R-:W-:Y:S01]  /*4d40*/  IADD3 R176, P6, R208, UR6, RZ ;  /* 0x00000006d0b07c10 */ /* 0x000fe2000ffde0ff */
[----:B------:R-:W2:Y:S03]  /*4d50*/  LDL R211, [R1+0x2c] ;  /* 0x00002c0001d37983 */ /* 0x000ea60000100800 */
[----:B------:R-:W-:Y:S01]  /*4d60*/  IADD3.X R177, R0, UR7, RZ, P6, !PT ;  /* 0x0000000700b17c10 */ /* 0x000fe2000b7fe4ff */
[----:B------:R-:W5:Y:S04]  /*4d70*/  LDL R208, [R1+0x24] ;  /* 0x0000240001d07983 */ /* 0x000f680000100800 */
[----:B------:R-:W0:Y:S01]  /*4d80*/  LDL R0, [R1+0x28] ;  /* 0x0000280001007983 */ /* 0x000e220000100800 */
[----:B------:R-:W-:-:S03]  /*4d90*/  IADD3 R178, P6, R209, UR6, RZ ;  /* 0x00000006d1b27c10 */ /* 0x000fc6000ffde0ff */
[----:B------:R-:W2:Y:S01]  /*4da0*/  LDL R209, [R1+0x30] ;  /* 0x0000300001d17983 */ /* 0x000ea20000100800 */
[----:B------:R-:W-:-:S03]  /*4db0*/  IADD3.X R179, R212, UR7, RZ, P6, !PT ;  /* 0x00000007d4b37c10 */ /* 0x000fc6000b7fe4ff */
[----:B------:R-:W2:Y:S01]  /*4dc0*/  LDL R212, [R1+0x38] ;  /* 0x0000380001d47983 */ /* 0x000ea20000100800 */
[----:B---3--:R-:W-:-:S03]  /*4dd0*/  IADD3 R180, P6, R201, UR6, RZ ;  /* 0x00000006c9b47c10 */ /* 0x008fc6000ffde0ff */
[----:B------:R-:W3:Y:S01]  /*4de0*/  LDL R201, [R1+0x34] ;  /* 0x0000340001c97983 */ /* 0x000ee20000100800 */
[----:B------:R-:W-:-:S03]  /*4df0*/  FMNMX R167, R221, R167, !PT ;  /* 0x000000a7dda77209 */ /* 0x000fc60007800000 */
[----:B------:R3:W3:Y:S01]  /*4e00*/  LDG.E.U8 R230, desc[UR28][R162.64] ;  /* 0x0000001ca2e67981 */ /* 0x0006e2000c1e1100 */
[----:B------:R-:W-:-:S03]  /*4e10*/  FMNMX R167, R222, R167, !PT ;  /* 0x000000a7dea77209 */ /* 0x000fc60007800000 */
[----:B------:R-:W3:Y:S01]  /*4e20*/  LDG.E.U8 R174, desc[UR28][R174.64] ;  /* 0x0000001caeae7981 */ /* 0x000ee2000c1e1100 */
[----:B------:R-:W-:-:S03]  /*4e30*/  FMNMX R167, R226, R167, !PT ;  /* 0x000000a7e2a77209 */ /* 0x000fc60007800000 */
[----:B------:R-:W3:Y:S04]  /*4e40*/  LDG.E.U8 R176, desc[UR28][R176.64] ;  /* 0x0000001cb0b07981 */ /* 0x000ee8000c1e1100 */
[----:B------:R-:W3:Y:S01]  /*4e50*/  LDG.E.U8 R178, desc[UR28][R178.64] ;  /* 0x0000001cb2b27981 */ /* 0x000ee2000c1e1100 */
[----:B----4-:R-:W-:-:S03]  /*4e60*/  IADD3.X R181, R233, UR7, RZ, P6, !PT ;  /* 0x00000007e9b57c10 */ /* 0x010fc6000b7fe4ff */
[----:B------:R-:W4:Y:S01]  /*4e70*/  LDL R233, [R1+0x3c] ;  /* 0x00003c0001e97983 */ /* 0x000f220000100800 */
[----:B------:R-:W-:-:S03]  /*4e80*/  FMNMX R167, R225, R167, !PT ;  /* 0x000000a7e1a77209 */ /* 0x000fc60007800000 */
[----:B------:R-:W4:Y:S01]  /*4e90*/  LDG.E.U8 R180, desc[UR28][R180.64] ;  /* 0x0000001cb4b47981 */ /* 0x000f22000c1e1100 */
[----:B------:R-:W-:-:S04]  /*4ea0*/  FMNMX R167, R183, R167, !PT ;  /* 0x000000a7b7a77209 */ /* 0x000fc80007800000 */
[----:B-1----:R-:W-:Y:S02]  /*4eb0*/  FMNMX R169, R182, R167, !PT ;  /* 0x000000a7b6a97209 */ /* 0x002fe40007800000 */
[----:B0-----:R-:W-:Y:S02]  /*4ec0*/  IADD3 R152, P6, R0, UR6, RZ ;  /* 0x0000000600987c10 */ /* 0x001fe4000ffde0ff */
[----:B------:R-:W4:Y:S04]  /*4ed0*/  LDL.LU R0, [R1+0x58] ;  /* 0x0000580001007983 */ /* 0x000f280000300800 */
[----:B------:R-:W0:Y:S01]  /*4ee0*/  SHFL.BFLY PT, R171, R169, 0x2, 0x1f ;  /* 0x0c401f00a9ab7f89 */ /* 0x000e2200000e0000 */
[----:B-----5:R-:W-:Y:S02]  /*4ef0*/  IADD3.X R153, R208, UR7, RZ, P6, !PT ;  /* 0x00000007d0997c10 */ /* 0x020fe4000b7fe4ff */
[----:B--2---:R-:W-:Y:S01]  /*4f00*/  IADD3 R154, P6, R209, UR6, RZ ;  /* 0x00000006d19a7c10 */ /* 0x004fe2000ffde0ff */
[----:B------:R-:W2:Y:S03]  /*4f10*/  LDL.LU R208, [R1+0x54] ;  /* 0x0000540001d07983 */ /* 0x000ea60000300800 */
[----:B------:R-:W-:Y:S01]  /*4f20*/  IADD3.X R155, R211, UR7, RZ, P6, !PT ;  /* 0x00000007d39b7c10 */ /* 0x000fe2000b7fe4ff */
[----:B------:R0:W5:Y:S01]  /*4f30*/  LDG.E.U8 R167, desc[UR28][R152.64] ;  /* 0x0000001c98a77981 */ /* 0x000162000c1e1100 */
[----:B------:R-:W-:-:S02]  /*4f40*/  IADD3 R158, P6, R212, UR6, RZ ;  /* 0x00000006d49e7c10 */ /* 0x000fc4000ffde0ff */
[----:B------:R-:W-:Y:S01]  /*4f50*/  ISETP.GT.U32.AND.EX P2, PT, R213, RZ, PT, P2 ;  /* 0x000000ffd500720c */ /* 0x000fe20003f44120 */
[----:B------:R-:W2:Y:S01]  /*4f60*/  LDL.LU R209, [R1+0x50] ;  /* 0x0000500001d17983 */ /* 0x000ea20000300800 */
[----:B---3--:R-:W-:Y:S02]  /*4f70*/  IADD3.X R159, R201, UR7, RZ, P6, !PT ;  /* 0x00000007c99f7c10 */ /* 0x008fe4000b7fe4ff */
[----:B------:R-:W-:Y:S01]  /*4f80*/  IADD3 R162, P6, R234, UR6, RZ ;  /* 0x00000006eaa27c10 */ /* 0x000fe2000ffde0ff */
[----:B------:R-:W3:Y:S01]  /*4f90*/  LDL.LU R211, [R1+0x4c] ;  /* 0x00004c0001d37983 */ /* 0x000ee20000300800 */
[----:B0-----:R-:W-:-:S03]  /*4fa0*/  FMNMX R153, R169, R171, !PT ;  /* 0x000000aba9997209 */ /* 0x001fc60007800000 */
[----:B------:R-:W2:Y:S04]  /*4fb0*/  LDL.LU R212, [R1+0x48] ;  /* 0x0000480001d47983 */ /* 0x000ea80000300800 */
[----:B------:R0:W3:Y:S04]  /*4fc0*/  LDG.E.U8 R169, desc[UR28][R154.64] ;  /* 0x0000001c9aa97981 */ /* 0x0000e8000c1e1100 */
[----:B------:R1:W2:Y:S01]  /*4fd0*/  LDG.E.U8 R171, desc[UR28][R158.64] ;  /* 0x0000001c9eab7981 */ /* 0x0002a2000c1e1100 */
[----:B------:R-:W-:-:S03]  /*4fe0*/  FMNMX R152, R238, R237, !PT ;  /* 0x000000edee987209 */ /* 0x000fc60007800000 */
[----:B------:R-:W0:Y:S01]  /*4ff0*/  SHFL.BFLY PT, R173, R153, 0x1, 0x1f ;  /* 0x0c201f0099ad7f89 */ /* 0x000e2200000e0000 */
[----:B------:R-:W-:-:S03]  /*5000*/  FMNMX R152, R239, R152, !PT ;  /* 0x00000098ef987209 */ /* 0x000fc60007800000 */
[----:B------:R-:W2:Y:S01]  /*5010*/  LDL.LU R201, [R1+0x44] ;  /* 0x0000440001c97983 */ /* 0x000ea20000300800 */
[----:B------:R-:W-:-:S04]  /*5020*/  FMNMX R152, R240, R152, !PT ;  /* 0x00000098f0987209 */ /* 0x000fc80007800000 */
[----:B------:R-:W-:-:S04]  /*5030*/  FMNMX R152, R241, R152, !PT ;  /* 0x00000098f1987209 */ /* 0x000fc80007800000 */
[----:B------:R-:W-:-:S04]  /*5040*/  FMNMX R152, R243, R152, !PT ;  /* 0x00000098f3987209 */ /* 0x000fc80007800000 */
[----:B------:R-:W-:-:S04]  /*5050*/  FMNMX R152, R242, R152, !PT ;  /* 0x00000098f2987209 */ /* 0x000fc80007800000 */
[----:B------:R-:W-:Y:S02]  /*5060*/  FMNMX R152, R244, R152, !PT ;  /* 0x00000098f4987209 */ /* 0x000fe40007800000 */
[----:B0-----:R-:W-:-:S03]  /*5070*/  FMNMX R173, R153, R173, !PT ;  /* 0x000000ad99ad7209 */ /* 0x001fc60007800000 */
[----:B------:R-:W0:Y:S01]  /*5080*/  SHFL.BFLY PT, R153, R152, 0x2, 0x1f ;  /* 0x0c401f0098997f89 */ /* 0x000e2200000e0000 */
[----:B------:R-:W-:-:S04]  /*5090*/  FMNMX R154, R220, R216, !PT ;  /* 0x000000d8dc9a7209 */ /* 0x000fc80007800000 */
[----:B------:R-:W-:-:S04]  /*50a0*/  FMNMX R154, R217, R154, !PT ;  /* 0x0000009ad99a7209 */ /* 0x000fc80007800000 */
[----:B------:R-:W-:-:S04]  /*50b0*/  FMNMX R154, R219, R154, !PT ;  /* 0x0000009adb9a7209 */ /* 0x000fc80007800000 */
[----:B------:R-:W-:-:S04]  /*50c0*/  FMNMX R154, R224, R154, !PT ;  /* 0x0000009ae09a7209 */ /* 0x000fc80007800000 */
[----:B------:R-:W-:Y:S02]  /*50d0*/  FMNMX R154, R223, R154, !PT ;  /* 0x0000009adf9a7209 */ /* 0x000fe40007800000 */
[----:B0-----:R-:W-:Y:S02]  /*50e0*/  FMNMX R152, R152, R153, !PT ;  /* 0x0000009998987209 */ /* 0x001fe40007800000 */
[----:B------:R-:W-:-:S04]  /*50f0*/  FMNMX R153, R231, R154, !PT ;  /* 0x0000009ae7997209 */ /* 0x000fc80007800000 */
[----:B------:R-:W-:Y:S01]  /*5100*/  FMNMX R153, R232, R153, !PT ;  /* 0x00000099e8997209 */ /* 0x000fe20007800000 */
[----:B------:R-:W0:Y:S04]  /*5110*/  SHFL.BFLY PT, R154, R152, 0x1, 0x1f ;  /* 0x0c201f00989a7f89 */ /* 0x000e2800000e0000 */
[----:B------:R-:W0:Y:S01]  /*5120*/  SHFL.BFLY PT, R155, R153, 0x2, 0x1f ;  /* 0x0c401f00999b7f89 */ /* 0x000e2200000e0000 */
[----:B-1----:R-:W-:Y:S02]  /*5130*/  FMNMX R159, R236, R235, !PT ;  /* 0x000000ebec9f7209 */ /* 0x002fe40007800000 */
[----:B0-----:R-:W-:Y:S02]  /*5140*/  FMNMX R154, R152, R154, !PT ;  /* 0x0000009a989a7209 */ /* 0x001fe40007800000 */
[----:B------:R-:W-:Y:S01]  /*5150*/  FMNMX R152, R153, R155, !PT ;  /* 0x0000009b99987209 */ /* 0x000fe20007800000 */
[----:B------:R-:W-:Y:S01]  /*5160*/  FMUL R153, R156, UR16 ;  /* 0x000000109c997c20 */ /* 0x000fe20008400000 */
[----:B------:R-:W-:Y:S01]  /*5170*/  FMNMX R213, R154, R5, !PT ;  /* 0x000000059ad57209 */ /* 0x000fe20007800000 */
[----:B------:R-:W-:-:S03]  /*5180*/  FMUL R154, R157, UR16 ;  /* 0x000000109d9a7c20 */ /* 0x000fc60008400000 */
[----:B------:R-:W-:Y:S02]  /*5190*/  FSEL R153, R153, -INF , !P0 ;  /* 0xff80000099997808 */ /* 0x000fe40004000000 */
[----:B----4-:R-:W-:-:S06]  /*51a0*/  IADD3.X R163, R233, UR7, RZ, P6, !PT ;  /* 0x00000007e9a37c10 */ /* 0x010fcc000b7fe4ff */
[----:B------:R0:W4:Y:S01]  /*51b0*/  LDG.E.U8 R163, desc[UR28][R162.64] ;  /* 0x0000001ca2a37981 */ /* 0x000122000c1e1100 */
[----:B------:R-:W-:Y:S01]  /*51c0*/  FMUL R155, R160, UR16 ;  /* 0x00000010a09b7c20 */ /* 0x000fe20008400000 */
[----:B------:R-:W-:Y:S02]  /*51d0*/  FSEL R154, R154, -INF , !P5 ;  /* 0xff8000009a9a7808 */ /* 0x000fe40006800000 */
[----:B------:R-:W-:Y:S01]  /*51e0*/  FMNMX R159, R153, R159, !PT ;  /* 0x0000009f999f7209 */ /* 0x000fe20007800000 */
[----:B------:R-:W-:Y:S01]  /*51f0*/  FMUL R156, R161, UR16 ;  /* 0x00000010a19c7c20 */ /* 0x000fe20008400000 */
[----:B0-----:R-:W-:Y:S01]  /*5200*/  FMNMX R162, R173, R207, !PT ;  /* 0x000000cfada27209 */ /* 0x001fe20007800000 */
[----:B------:R-:W-:Y:S01]  /*5210*/  FMUL R157, R164, UR16 ;  /* 0x00000010a49d7c20 */ /* 0x000fe20008400000 */
[----:B------:R-:W-:Y:S01]  /*5220*/  FSEL R155, R155, -INF , !P4 ;  /* 0xff8000009b9b7808 */ /* 0x000fe20006000000 */
[----:B------:R-:W-:Y:S02]  /*5230*/  BAR.SYNC.DEFER_BLOCKING 0x0 ;  /* 0x0000000000007b1d */ /* 0x000fe40000010000 */
[--C-:B------:R-:W-:Y:S01]  /*5240*/  FADD R158, R183, -R162.reuse ;  /* 0x800000a2b79e7221 */ /* 0x100fe20000000000 */
[----:B------:R-:W-:Y:S01]  /*5250*/  FMNMX R159, R154, R159, !PT ;  /* 0x0000009f9a9f7209 */ /* 0x000fe20007800000 */
[----:B------:R-:W-:-:S02]  /*5260*/  FADD R221, R221, -R162 ;  /* 0x800000a2dddd7221 */ /* 0x000fc40000000000 */
[----:B------:R-:W-:Y:S01]  /*5270*/  FMUL R158, R158, 1.4426950216293334961 ;  /* 0x3fb8aa3b9e9e7820 */ /* 0x000fe20000400000 */
[--C-:B------:R-:W-:Y:S01]  /*5280*/  FADD R173, R214, -R162.reuse ;  /* 0x800000a2d6ad7221 */ /* 0x100fe20000000000 */
[----:B------:R-:W-:Y:S01]  /*5290*/  FSEL R156, R156, -INF , !P3 ;  /* 0xff8000009c9c7808 */ /* 0x000fe20005800000 */
[----:B------:R-:W-:Y:S01]  /*52a0*/  FADD R214, R182, -R162 ;  /* 0x800000a2b6d67221 */ /* 0x000fe20000000000 */
[----:B------:R-:W-:Y:S01]  /*52b0*/  FMNMX R159, R155, R159, !PT ;  /* 0x0000009f9b9f7209 */ /* 0x000fe20007800000 */
[----:B------:R-:W-:Y:S01]  /*52c0*/  FMUL R177, R221, 1.4426950216293334961 ;  /* 0x3fb8aa3bddb17820 */ /* 0x000fe20000400000 */
[----:B------:R0:W-:Y:S01]  /*52d0*/  MUFU.EX2 R182, R158 ;  /* 0x0000009e00b67308 */ /* 0x0001e20000000800 */
[----:B------:R-:W1:Y:S01]  /*52e0*/  SHFL.BFLY PT, R221, R152, 0x1, 0x1f ;  /* 0x0c201f0098dd7f89 */ /* 0x000e6200000e0000 */
[----:B------:R-:W-:Y:S02]  /*52f0*/  ISETP.GT.U32.AND.EX P1, PT, R215, RZ, PT, P1 ;  /* 0x000000ffd700720c */ /* 0x000fe40003f24110 */
[----:B------:R-:W-:-:S02]  /*5300*/  FSEL R157, R157, -INF , !P2 ;  /* 0xff8000009d9d7808 */ /* 0x000fc40005000000 */
[----:B------:R-:W-:Y:S01]  /*5310*/  FMNMX R159, R156, R159, !PT ;  /* 0x0000009f9c9f7209 */ /* 0x000fe20007800000 */
[----:B0-----:R-:W-:Y:S01]  /*5320*/  FMUL R158, R165, UR16 ;  /* 0x00000010a59e7c20 */ /* 0x001fe20008400000 */
[----:B------:R-:W-:Y:S02]  /*5330*/  FADD R225, R225, -R162 ;  /* 0x800000a2e1e17221 */ /* 0x000fe40000000000 */
[----:B------:R-:W-:Y:S02]  /*5340*/  FMNMX R159, R157, R159, !PT ;  /* 0x0000009f9d9f7209 */ /* 0x000fe40007800000 */
[----:B------:R-:W-:Y:S01]  /*5350*/  FSEL R158, R158, -INF , !P1 ;  /* 0xff8000009e9e7808 */ /* 0x000fe20004800000 */
[----:B------:R-:W-:-:S03]  /*5360*/  FMUL R225, R225, 1.4426950216293334961 ;  /* 0x3fb8aa3be1e17820 */ /* 0x000fc60000400000 */
[----:B------:R-:W-:Y:S01]  /*5370*/  FMNMX R159, R158, R159, !PT ;  /* 0x0000009f9e9f7209 */ /* 0x000fe20007800000 */
[----:B------:R0:W-:Y:S04]  /*5380*/  MUFU.EX2 R183, R225 ;  /* 0x000000e100b77308 */ /* 0x0001e80000000800 */
[----:B0-----:R-:W0:Y:S01]  /*5390*/  SHFL.BFLY PT, R225, R159, 0x2, 0x1f ;  /* 0x0c401f009fe17f89 */ /* 0x001e2200000e0000 */
[----:B-1----:R-:W-:-:S04]  /*53a0*/  FMNMX R221, R152, R221, !PT ;  /* 0x000000dd98dd7209 */ /* 0x002fc80007800000 */
[----:B------:R-:W-:-:S05]  /*53b0*/  FMNMX R221, R221, R206, !PT ;  /* 0x000000cedddd7209 */ /* 0x000fca0007800000 */
[----:B------:R-:W-:-:S04]  /*53c0*/  FADD R152, R220, -R221 ;  /* 0x800000dddc987221 */ /* 0x000fc80000000000 */
[----:B------:R-:W-:Y:S01]  /*53d0*/  FMUL R152, R152, 1.4426950216293334961 ;  /* 0x3fb8aa3b98987820 */ /* 0x000fe20000400000 */
[----:B0-----:R-:W-:Y:S01]  /*53e0*/  FMNMX R225, R159, R225, !PT ;  /* 0x000000e19fe17209 */ /* 0x001fe20007800000 */
[----:B------:R-:W-:Y:S02]  /*53f0*/  FADD R159, R216, -R221 ;  /* 0x800000ddd89f7221 */ /* 0x000fe40000000000 */
[----:B------:R0:W-:Y:S02]  /*5400*/  MUFU.EX2 R216, R152 ;  /* 0x0000009800d87308 */ /* 0x0001e40000000800 */
[----:B0-----:R-:W0:Y:S01]  /*5410*/  SHFL.BFLY PT, R152, R225, 0x1, 0x1f ;  /* 0x0c201f00e1987f89 */ /* 0x001e2200000e0000 */
[----:B------:R-:W-:Y:S01]  /*5420*/  FADD R164, R239, -R213 ;  /* 0x800000d5efa47221 */ /* 0x000fe20000000000 */
[--C-:B------:R-:W-:Y:S01]  /*5430*/  FADD R226, R226, -R162.reuse ;  /* 0x800000a2e2e27221 */ /* 0x100fe20000000000 */
[--C-:B------:R-:W-:Y:S01]  /*5440*/  FADD R218, R218, -R162.reuse ;  /* 0x800000a2dada7221 */ /* 0x100fe20000000000 */
[----:B------:R-:W1:Y:S01]  /*5450*/  S2R R239, SR_TID.X ;  /* 0x0000000000ef7919 */ /* 0x000e620000002100 */
[----:B------:R-:W-:Y:S01]  /*5460*/  FADD R179, R222, -R162 ;  /* 0x800000a2deb37221 */ /* 0x000fe20000000000 */
[----:B------:R-:W-:Y:S01]  /*5470*/  FMUL R159, R159, 1.4426950216293334961 ;  /* 0x3fb8aa3b9f9f7820 */ /* 0x000fe20000400000 */
[----:B------:R-:W-:Y:S01]  /*5480*/  FMUL R181, R226, 1.4426950216293334961 ;  /* 0x3fb8aa3be2b57820 */ /* 0x000fe20000400000 */
[----:B------:R-:W-:Y:S01]  /*5490*/  FMUL R173, R173, 1.4426950216293334961 ;  /* 0x3fb8aa3badad7820 */ /* 0x000fe20000400000 */
[----:B------:R-:W-:Y:S01]  /*54a0*/  FMUL R175, R218, 1.4426950216293334961 ;  /* 0x3fb8aa3bdaaf7820 */ /* 0x000fe20000400000 */
[----:B------:R-:W-:Y:S01]  /*54b0*/  FMUL R179, R179, 1.4426950216293334961 ;  /* 0x3fb8aa3bb3b37820 */ /* 0x000fe20000400000 */
[----:B------:R-:W-:-:S02]  /*54c0*/  FADD R226, R217, -R221 ;  /* 0x800000ddd9e27221 */ /* 0x000fc40000000000 */
[----:B------:R5:W-:Y:S02]  /*54d0*/  MUFU.EX2 R217, R159 ;  /* 0x0000009f00d97308 */ /* 0x000be40000000800 */
[----:B------:R-:W-:Y:S01]  /*54e0*/  FMUL R226, R226, 1.4426950216293334961 ;  /* 0x3fb8aa3be2e27820 */ /* 0x000fe20000400000 */
[----:B-----5:R-:W-:Y:S01]  /*54f0*/  FADD R159, R219, -R221 ;  /* 0x800000dddb9f7221 */ /* 0x020fe20000000000 */
[----:B0-----:R-:W-:-:S04]  /*5500*/  FMNMX R225, R225, R152, !PT ;  /* 0x00000098e1e17209 */ /* 0x001fc80007800000 */
[----:B------:R-:W-:Y:S01]  /*5510*/  MUFU.EX2 R173, R173 ;  /* 0x000000ad00ad7308 */ /* 0x000fe20000000800 */
[----:B------:R-:W-:Y:S01]  /*5520*/  FMUL R159, R159, 1.4426950216293334961 ;  /* 0x3fb8aa3b9f9f7820 */ /* 0x000fe20000400000 */
[----:B------:R-:W-:Y:S01]  /*5530*/  FMNMX R225, R225, R210, !PT ;  /* 0x000000d2e1e17209 */ /* 0x000fe20007800000 */
[----:B------:R-:W-:-:S05]  /*5540*/  FMUL R214, R214, 1.4426950216293334961 ;  /* 0x3fb8aa3bd6d67820 */ /* 0x000fca0000400000 */
[----:B------:R-:W-:Y:S01]  /*5550*/  MUFU.EX2 R175, R175 ;  /* 0x000000af00af7308 */ /* 0x000fe20000000800 */
[--C-:B------:R-:W-:Y:S01]  /*5560*/  FADD R231, R231, -R221.reuse ;  /* 0x800000dde7e77221 */ /* 0x100fe20000000000 */
[----:B------:R-:W-:-:S06]  /*5570*/  FADD R232, R232, -R221 ;  /* 0x800000dde8e87221 */ /* 0x000fcc0000000000 */
[----:B------:R-:W-:Y:S01]  /*5580*/  MUFU.EX2 R177, R177 ;  /* 0x000000b100b17308 */ /* 0x000fe20000000800 */
[----:B------:R-:W-:-:S07]  /*5590*/  FADD R236, R236, -R225 ;  /* 0x800000e1ecec7221 */ /* 0x000fce0000000000 */
[----:B------:R-:W0:Y:S01]  /*55a0*/  MUFU.EX2 R179, R179 ;  /* 0x000000b300b37308 */ /* 0x000e220000000800 */
[--C-:B------:R-:W-:Y:S01]  /*55b0*/  FADD R238, R238, -R213.reuse ;  /* 0x800000d5eeee7221 */ /* 0x100fe20000000000 */
[----:B------:R-:W-:-:S06]  /*55c0*/  FADD R161, R237, -R213 ;  /* 0x800000d5eda17221 */ /* 0x000fcc0000000000 */
[----:B------:R5:W-:Y:S01]  /*55d0*/  MUFU.EX2 R219, R226 ;  /* 0x000000e200db7308 */ /* 0x000be20000000800 */
[----:B------:R-:W-:Y:S01]  /*55e0*/  FADD R165, R240, -R213 ;  /* 0x800000d5f0a57221 */ /* 0x000fe20000000000 */
[----:B------:R-:W-:Y:S01]  /*55f0*/  FMUL R231, R231, 1.4426950216293334961 ;  /* 0x3fb8aa3be7e77820 */ /* 0x000fe20000400000 */
[----:B------:R-:W-:Y:S01]  /*5600*/  FMUL R232, R232, 1.4426950216293334961 ;  /* 0x3fb8aa3be8e87820 */ /* 0x000fe20000400000 */
[----:B------:R-:W-:Y:S01]  /*5610*/  FADD R153, R153, -R225 ;  /* 0x800000e199997221 */ /* 0x000fe20000000000 */
[----:B-----5:R-:W-:-:S03]  /*5620*/  FADD R226, R224, -R221 ;  /* 0x800000dde0e27221 */ /* 0x020fc60000000000 */
[----:B------:R5:W3:Y:S01]  /*5630*/  MUFU.EX2 R224, R159 ;  /* 0x0000009f00e07308 */ /* 0x000ae20000000800 */
[----:B------:R-:W-:Y:S01]  /*5640*/  FMUL R226, R226, 1.4426950216293334961 ;  /* 0x3fb8aa3be2e27820 */ /* 0x000fe20000400000 */
[--C-:B------:R-:W-:Y:S01]  /*5650*/  FADD R241, R241, -R213.reuse ;  /* 0x800000d5f1f17221 */ /* 0x100fe20000000000 */
[--C-:B------:R-:W-:Y:S01]  /*5660*/  FADD R218, R243, -R213.reuse ;  /* 0x800000d5f3da7221 */ /* 0x100fe20000000000 */
[----:B------:R-:W-:Y:S01]  /*5670*/  FADD R242, R242, -R213 ;  /* 0x800000d5f2f27221 */ /* 0x000fe20000000000 */
[----:B-----5:R-:W-:-:S03]  /*5680*/  FADD R159, R223, -R221 ;  /* 0x800000dddf9f7221 */ /* 0x020fc60000000000 */
[----:B------:R-:W-:Y:S01]  /*5690*/  MUFU.EX2 R181, R181 ;  /* 0x000000b500b57308 */ /* 0x000fe20000000800 */
[----:B------:R-:W-:Y:S01]  /*56a0*/  FADD R235, R235, -R225 ;  /* 0x800000e1ebeb7221 */ /* 0x000fe20000000000 */
[----:B------:R-:W-:Y:S01]  /*56b0*/  FMUL R233, R236, 1.4426950216293334961 ;  /* 0x3fb8aa3bece97820 */ /* 0x000fe20000400000 */
[----:B------:R-:W-:Y:S01]  /*56c0*/  FMUL R159, R159, 1.4426950216293334961 ;  /* 0x3fb8aa3b9f9f7820 */ /* 0x000fe20000400000 */
[----:B------:R-:W-:Y:S01]  /*56d0*/  FMUL R160, R238, 1.4426950216293334961 ;  /* 0x3fb8aa3beea07820 */ /* 0x000fe20000400000 */
[----:B------:R-:W-:Y:S01]  /*56e0*/  FMUL R161, R161, 1.4426950216293334961 ;  /* 0x3fb8aa3ba1a17820 */ /* 0x000fe20000400000 */
[----:B------:R-:W-:Y:S02]  /*56f0*/  FMUL R164, R164, 1.4426950216293334961 ;  /* 0x3fb8aa3ba4a47820 */ /* 0x000fe40000400000 */
[----:B------:R-:W5:Y:S01]  /*5700*/  MUFU.EX2 R214, R214 ;  /* 0x000000d600d67308 */ /* 0x000f620000000800 */
[----:B------:R-:W-:Y:S01]  /*5710*/  FMUL R165, R165, 1.4426950216293334961 ;  /* 0x3fb8aa3ba5a57820 */ /* 0x000fe20000400000 */
[----:B------:R-:W-:Y:S01]  /*5720*/  FADD R244, R244, -R213 ;  /* 0x800000d5f4f47221 */ /* 0x000fe20000000000 */
[----:B------:R-:W-:Y:S01]  /*5730*/  FMUL R153, R153, 1.4426950216293334961 ;  /* 0x3fb8aa3b99997820 */ /* 0x000fe20000400000 */
[--C-:B------:R-:W-:Y:S01]  /*5740*/  FADD R236, R154, -R225.reuse ;  /* 0x800000e19aec7221 */ /* 0x100fe20000000000 */
[----:B------:R-:W-:Y:S01]  /*5750*/  FMUL R215, R241, 1.4426950216293334961 ;  /* 0x3fb8aa3bf1d77820 */ /* 0x000fe20000400000 */
[----:B------:R-:W-:Y:S01]  /*5760*/  FMUL R218, R218, 1.4426950216293334961 ;  /* 0x3fb8aa3bdada7820 */ /* 0x000fe20000400000 */
[----:B------:R-:W-:Y:S01]  /*5770*/  FMUL R222, R242, 1.4426950216293334961 ;  /* 0x3fb8aa3bf2de7820 */ /* 0x000fe20000400000 */
[----:B------:R-:W-:Y:S01]  /*5780*/  MUFU.EX2 R223, R226 ;  /* 0x000000e200df7308 */ /* 0x000fe20000000800 */
[--C-:B------:R-:W-:Y:S01]  /*5790*/  FADD R238, R157, -R225.reuse ;  /* 0x800000e19dee7221 */ /* 0x100fe20000000000 */
[----:B------:R-:W-:Y:S01]  /*57a0*/  FMUL R234, R235, 1.4426950216293334961 ;  /* 0x3fb8aa3bebea7820 */ /* 0x000fe20000400000 */
[----:B------:R-:W-:Y:S01]  /*57b0*/  FMUL R244, R244, 1.4426950216293334961 ;  /* 0x3fb8aa3bf4f47820 */ /* 0x000fe20000400000 */
[----:B------:R-:W-:Y:S01]  /*57c0*/  FMUL R236, R236, 1.4426950216293334961 ;  /* 0x3fb8aa3becec7820 */ /* 0x000fe20000400000 */
[--C-:B------:R-:W-:Y:S01]  /*57d0*/  FADD R155, R155, -R225.reuse ;  /* 0x800000e19b9b7221 */ /* 0x100fe20000000000 */
[----:B------:R-:W-:-:S02]  /*57e0*/  FADD R156, R156, -R225 ;  /* 0x800000e19c9c7221 */ /* 0x000fc40000000000 */
[----:B------:R-:W-:Y:S01]  /*57f0*/  MUFU.EX2 R226, R159 ;  /* 0x0000009f00e27308 */ /* 0x000fe20000000800 */
[----:B------:R-:W-:Y:S01]  /*5800*/  FADD R158, R158, -R225 ;  /* 0x800000e19e9e7221 */ /* 0x000fe20000000000 */
[----:B0-----:R-:W-:Y:S01]  /*5810*/  F2FP.SATFINITE.E4M3.F32.PACK_AB_MERGE_C R154, R179, R177, RZ ;  /* 0x000000b1b39a723e */ /* 0x001fe200048070ff */
[----:B------:R-:W-:-:S05]  /*5820*/  FMUL R238, R238, 1.4426950216293334961 ;  /* 0x3fb8aa3beeee7820 */ /* 0x000fca0000400000 */
[----:B------:R-:W-:Y:S01]  /*5830*/  MUFU.EX2 R231, R231 ;  /* 0x000000e700e77308 */ /* 0x000fe20000000800 */
[----:B------:R-:W-:Y:S01]  /*5840*/  FMUL R155, R155, 1.4426950216293334961 ;  /* 0x3fb8aa3b9b9b7820 */ /* 0x000fe20000400000 */
[----:B------:R-:W-:-:S06]  /*5850*/  FMUL R156, R156, 1.4426950216293334961 ;  /* 0x3fb8aa3b9c9c7820 */ /* 0x000fcc0000400000 */
[----:B------:R-:W0:Y:S01]  /*5860*/  MUFU.EX2 R232, R232 ;  /* 0x000000e800e87308 */ /* 0x000e220000000800 */
[----:B------:R-:W-:Y:S01]  /*5870*/  FMUL R158, R158, 1.4426950216293334961 ;  /* 0x3fb8aa3b9e9e7820 */ /* 0x000fe20000400000 */
[----:B-1----:R-:W-:-:S06]  /*5880*/  LOP3.LUT P6, RZ, R239, 0x1, RZ, 0xc0, !PT ;  /* 0x00000001efff7812 */ /* 0x002fcc00078cc0ff */
[----:B------:R1:W-:Y:S01]  /*5890*/  MUFU.EX2 R235, R153 ;  /* 0x0000009900eb7308 */ /* 0x0003e20000000800 */
[----:B---3--:R-:W-:Y:S01]  /*58a0*/  F2FP.SATFINITE.E4M3.F32.PACK_AB_MERGE_C R154, R224, R219, R154 ;  /* 0x000000dbe09a723e */ /* 0x008fe2000480709a */
[----:B------:R3:W-:Y:S06]  /*58b0*/  STS.U8 [R4+UR19+0x8000], R227 ;  /* 0x008000e304007988 */ /* 0x0007ec0008000013 */
[----:B------:R-:W-:Y:S01]  /*58c0*/  MUFU.EX2 R160, R160 ;  /* 0x000000a000a07308 */ /* 0x000fe20000000800 */
[----:B-1----:R-:W-:Y:S01]  /*58d0*/  F2FP.SATFINITE.E4M3.F32.PACK_AB_MERGE_C R153, R175, R173, RZ ;  /* 0x000000adaf99723e */ /* 0x002fe200048070ff */
[----:B------:R1:W-:Y:S03]  /*58e0*/  STS.U8 [R4+UR19+0x8100], R228 ;  /* 0x008100e404007988 */ /* 0x0003e60008000013 */
[----:B------:R-:W-:-:S03]  /*58f0*/  F2FP.SATFINITE.E4M3.F32.PACK_AB_MERGE_C R153, R217, R216, R153 ;  /* 0x000000d8d999723e */ /* 0x000fc60004807099 */
[----:B------:R-:W2:Y:S01]  /*5900*/  MUFU.EX2 R161, R161 ;  /* 0x000000a100a17308 */ /* 0x000ea20000000800 */
[----:B------:R-:W-:-:S07]  /*5910*/  SEL R152, R153, R154, !P6 ;  /* 0x0000009a99987207 */ /* 0x000fce0007000000 */
[----:B------:R-:W-:Y:S08]  /*5920*/  MUFU.EX2 R164, R164 ;  /* 0x000000a400a47308 */ /* 0x000ff00000000800 */
[----:B------:R-:W-:Y:S01]  /*5930*/  MUFU.EX2 R165, R165 ;  /* 0x000000a500a57308 */ /* 0x000fe20000000800 */
[----:B------:R-:W-:-:S07]  /*5940*/  SEL R153, R154, R153, !P6 ;  /* 0x000000999a997207 */ /* 0x000fce0007000000 */
[----:B------:R-:W-:Y:S01]  /*5950*/  MUFU.EX2 R215, R215 ;  /* 0x000000d700d77308 */ /* 0x000fe20000000800 */
[----:B-----5:R-:W-:-:S07]  /*5960*/  F2FP.SATFINITE.E4M3.F32.PACK_AB_MERGE_C R154, R214, R182, RZ ;  /* 0x000000b6d69a723e */ /* 0x020fce00048070ff */
[----:B------:R-:W5:Y:S08]  /*5970*/  MUFU.EX2 R218, R218 ;  /* 0x000000da00da7308 */ /* 0x000f700000000800 */
[----:B------:R-:W-:Y:S08]  /*5980*/  MUFU.EX2 R222, R222 ;  /* 0x000000de00de7308 */ /* 0x000ff00000000800 */
[----:B------:R-:W4:Y:S08]  /*5990*/  MUFU.EX2 R220, R244 ;  /* 0x000000f400dc7308 */ /* 0x000f300000000800 */
[----:B------:R-:W-:Y:S08]  /*59a0*/  MUFU.EX2 R233, R233 ;  /* 0x000000e900e97308 */ /* 0x000ff00000000800 */
[----:B------:R-:W4:Y:S08]  /*59b0*/  MUFU.EX2 R234, R234 ;  /* 0x000000ea00ea7308 */ /* 0x000f300000000800 */
[----:B------:R-:W4:Y:S01]  /*59c0*/  MUFU.EX2 R236, R236 ;  /* 0x000000ec00ec7308 */ /* 0x000f220000000800 */
[----:B0-----:R-:W-:-:S07]  /*59d0*/  F2FP.SATFINITE.E4M3.F32.PACK_AB_MERGE_C R154, R232, R231, R154 ;  /* 0x000000e7e89a723e */ /* 0x001fce000480709a */
[----:B------:R0:W-:Y:S08]  /*59e0*/  MUFU.EX2 R237, R155 ;  /* 0x0000009b00ed7308 */ /* 0x0001f00000000800 */
[----:B---3--:R3:W4:Y:S01]  /*59f0*/  MUFU.EX2 R227, R156 ;  /* 0x0000009c00e37308 */ /* 0x0087220000000800 */
[----:B0-----:R-:W-:-:S07]  /*5a00*/  F2FP.SATFINITE.E4M3.F32.PACK_AB_MERGE_C R155, R183, R181, RZ ;  /* 0x000000b5b79b723e */ /* 0x001fce00048070ff */
[----:B------:R-:W-:Y:S01]  /*5a10*/  MUFU.EX2 R238, R238 ;  /* 0x000000ee00ee7308 */ /* 0x000fe20000000800 */
[----:B------:R-:W-:-:S07]  /*5a20*/  F2FP.SATFINITE.E4M3.F32.PACK_AB_MERGE_C R155, R226, R223, R155 ;  /* 0x000000dfe29b723e */ /* 0x000fce000480709b */
[----:B-1----:R-:W0:Y:S01]  /*5a30*/  MUFU.EX2 R228, R158 ;  /* 0x0000009e00e47308 */ /* 0x002e220000000800 */
[----:B------:R1:W-:Y:S01]  /*5a40*/  STS.U8 [R4+UR19+0x8400], R166 ;  /* 0x008400a604007988 */ /* 0x0003e20008000013 */
[----:B---3--:R-:W-:Y:S02]  /*5a50*/  SEL R156, R155, R154, !P6 ;  /* 0x0000009a9b9c7207 */ /* 0x008fe40007000000 */
[----:B--2---:R-:W-:Y:S02]  /*5a60*/  F2FP.SATFINITE.E4M3.F32.PACK_AB_MERGE_C R157, R161, R160, RZ ;  /* 0x000000a0a19d723e */ /* 0x004fe400048070ff */
[----:B------:R-:W-:Y:S02]  /*5a70*/  SEL R155, R154, R155, !P6 ;  /* 0x0000009b9a9b7207 */ /* 0x000fe40007000000 */
[----:B-----5:R-:W-:Y:S02]  /*5a80*/  F2FP.SATFINITE.E4M3.F32.PACK_AB_MERGE_C R159, R218, R215, RZ ;  /* 0x000000d7da9f723e */ /* 0x020fe400048070ff */
[----:B-1----:R-:W-:-:S02]  /*5a90*/  F2FP.SATFINITE.E4M3.F32.PACK_AB_MERGE_C R166, R165, R164, RZ ;  /* 0x000000a4a5a6723e */ /* 0x002fc400048070ff */
[----:B----4-:R-:W-:Y:S02]  /*5aa0*/  F2FP.SATFINITE.E4M3.F32.PACK_AB_MERGE_C R154, R220, R222, RZ ;  /* 0x000000dedc9a723e */ /* 0x010fe400048070ff */
[----:B------:R-:W-:Y:S02]  /*5ab0*/  F2FP.SATFINITE.E4M3.F32.PACK_AB_MERGE_C R157, R234, R233, R157 ;  /* 0x000000e9ea9d723e */ /* 0x000fe4000480709d */
[----:B------:R-:W-:Y:S02]  /*5ac0*/  F2FP.SATFINITE.E4M3.F32.PACK_AB_MERGE_C R166, R236, R235, R166 ;  /* 0x000000ebeca6723e */ /* 0x000fe400048070a6 */
[----:B------:R-:W-:Y:S02]  /*5ad0*/  F2FP.SATFINITE.E4M3.F32.PACK_AB_MERGE_C R159, R227, R237, R159 ;  /* 0x000000ede39f723e */ /* 0x000fe4000480709f */
[----:B0-----:R-:W-:Y:S02]  /*5ae0*/  F2FP.SATFINITE.E4M3.F32.PACK_AB_MERGE_C R154, R228, R238, R154 ;  /* 0x000000eee49a723e */ /* 0x001fe4000480709a */
[----:B------:R-:W-:-:S02]  /*5af0*/  SEL R158, R157, R166, !P6 ;  /* 0x000000a69d9e7207 */ /* 0x000fc40007000000 */
[----:B------:R-:W-:Y:S02]  /*5b00*/  SEL R157, R166, R157, !P6 ;  /* 0x0000009da69d7207 */ /* 0x000fe40007000000 */
[----:B------:R-:W-:Y:S02]  /*5b10*/  SEL R166, R159, R154, !P6 ;  /* 0x0000009a9fa67207 */ /* 0x000fe40007000000 */
[----:B------:R-:W-:Y:S02]  /*5b20*/  SEL R159, R154, R159, !P6 ;  /* 0x0000009f9a9f7207 */ /* 0x000fe40007000000 */
[----:B------:R-:W-:Y:S01]  /*5b30*/  LOP3.LUT R154, R0, 0x1, RZ, 0x3c, !PT ;  /* 0x00000001009a7812 */ /* 0x000fe200078e3cff */
[----:B------:R-:W-:Y:S04]  /*5b40*/  SHFL.IDX PT, R156, R156, R0, 0x1f ;  /* 0x00001f009c9c7589 */ /* 0x000fe800000e0000 */
[----:B------:R-:W-:Y:S04]  /*5b50*/  SHFL.IDX PT, R153, R153, R154, 0x1f ;  /* 0x00001f9a99997589 */ /* 0x000fe800000e0000 */
[----:B------:R-:W-:Y:S04]  /*5b60*/  SHFL.IDX PT, R155, R155, R154, 0x1f ;  /* 0x00001f9a9b9b7589 */ /* 0x000fe800000e0000 */
[----:B------:R-:W-:Y:S04]  /*5b70*/  SHFL.IDX PT, R157, R157, R154, 0x1f ;  /* 0x00001f9a9d9d7589 */ /* 0x000fe800000e0000 */
[----:B------:R-:W-:Y:S04]  /*5b80*/  SHFL.IDX PT, R159, R159, R154, 0x1f ;  /* 0x00001f9a9f9f7589 */ /* 0x000fe800000e0000 */
[----:B------:R-:W0:Y:S04]  /*5b90*/  SHFL.IDX PT, R154, R152, R0, 0x1f ;  /* 0x00001f00989a7589 */ /* 0x000e2800000e0000 */
[----:B------:R-:W1:Y:S04]  /*5ba0*/  SHFL.IDX PT, R158, R158, R0, 0x1f ;  /* 0x00001f009e9e7589 */ /* 0x000e6800000e0000 */
[----:B------:R-:W2:Y:S01]  /*5bb0*/  SHFL.IDX PT, R166, R166, R0, 0x1f ;  /* 0x00001f00a6a67589 */ /* 0x000ea200000e0000 */
[----:B------:R-:W-:-:S03]  /*5bc0*/  LOP3.LUT P0, RZ, R239, 0x2, RZ, 0xc0, !PT ;  /* 0x00000002efff7812 */ /* 0x000fc6000780c0ff */
[----:B------:R3:W-:Y:S04]  /*5bd0*/  STS.U8 [R4+UR19+0x8600], R170 ;  /* 0x008600aa04007988 */ /* 0x0007e80008000013 */
[----:B------:R4:W-:Y:S04]  /*5be0*/  STS.U8 [R4+UR19+0x8500], R168 ;  /* 0x008500a804007988 */ /* 0x0009e80008000013 */
[----:B------:R-:W-:Y:S01]  /*5bf0*/  STS.U8 [R4+UR19+0x8200], R229 ;  /* 0x008200e504007988 */ /* 0x000fe20008000013 */
[----:B---3--:R-:W-:-:S03]  /*5c00*/  IMAD.MOV.U32 R170, RZ, RZ, 0x5410 ;  /* 0x00005410ffaa7424 */ /* 0x008fc600078e00ff */
[----:B------:R-:W-:Y:S01]  /*5c10*/  STS.U8 [R4+UR19+0x8300], R230 ;  /* 0x008300e604007988 */ /* 0x000fe20008000013 */
[----:B----4-:R-:W-:-:S03]  /*5c20*/  IMAD.MOV.U32 R168, RZ, RZ, 0x7632 ;  /* 0x00007632ffa87424 */ /* 0x010fc600078e00ff */
[----:B------:R-:W-:Y:S04]  /*5c30*/  STS.U8 [R4+UR19+0x8700], R172 ;  /* 0x008700ac04007988 */ /* 0x000fe80008000013 */
[----:B------:R-:W-:Y:S04]  /*5c40*/  STS.U8 [R4+UR19+0x8800], R174 ;  /* 0x008800ae04007988 */ /* 0x000fe80008000013 */
[----:B------:R-:W-:Y:S04]  /*5c50*/  STS.U8 [R4+UR19+0x8900], R176 ;  /* 0x008900b004007988 */ /* 0x000fe80008000013 */
[----:B------:R-:W-:Y:S04]  /*5c60*/  STS.U8 [R4+UR19+0x8a00], R178 ;  /* 0x008a00b204007988 */ /* 0x000fe80008000013 */
[----:B------:R-:W-:Y:S04]  /*5c70*/  STS.U8 [R4+UR19+0x8b00], R180 ;  /* 0x008b00b404007988 */ /* 0x000fe80008000013 */
[----:B------:R3:W-:Y:S04]  /*5c80*/  STS.U8 [R4+UR19+0x8c00], R167 ;  /* 0x008c00a704007988 */ /* 0x0007e80008000013 */
[----:B------:R-:W-:Y:S04]  /*5c90*/  STS.U8 [R4+UR19+0x8d00], R169 ;  /* 0x008d00a904007988 */ /* 0x000fe80008000013 */
[----:B------:R-:W-:Y:S04]  /*5ca0*/  STS.U8 [R4+UR19+0x8e00], R171 ;  /* 0x008e00ab04007988 */ /* 0x000fe80008000013 */
[----:B------:R-:W-:Y:S01]  /*5cb0*/  STS.U8 [R4+UR19+0x8f00], R163 ;  /* 0x008f00a304007988 */ /* 0x000fe20008000013 */
[----:B------:R-:W-:Y:S01]  /*5cc0*/  SEL R170, R170, 0x1054, !P0 ;  /* 0x00001054aaaa7807 */ /* 0x000fe20004000000 */
[----:B------:R4:W-:Y:S06]  /*5cd0*/  MEMBAR.ALL.CTA ;  /* 0x0000000000007992 */ /* 0x0009ec0000008000 */
[----:B----4-:R-:W4:Y:S01]  /*5ce0*/  FENCE.VIEW.ASYNC.S ;  /* 0x00000000000073c6 */ /* 0x010f220000000000 */
[----:B------:R-:W-:-:S02]  /*5cf0*/  SEL R168, R168, 0x3276, !P0 ;  /* 0x00003276a8a87807 */ /* 0x000fc40004000000 */
[C-C-:B0-----:R-:W-:Y:S02]  /*5d00*/  PRMT R152, R154.reuse, R170, R153.reuse ;  /* 0x000000aa9a987216 */ /* 0x141fe40000000099 */
[----:B------:R-:W-:Y:S02]  /*5d10*/  PRMT R153, R154, R168, R153 ;  /* 0x000000a89a997216 */ /* 0x000fe40000000099 */
[C-C-:B------:R-:W-:Y:S02]  /*5d20*/  PRMT R154, R156.reuse, R170, R155.reuse ;  /* 0x000000aa9c9a7216 */ /* 0x140fe4000000009b */
[----:B------:R-:W-:Y:S02]  /*5d30*/  PRMT R155, R156, R168, R155 ;  /* 0x000000a89c9b7216 */ /* 0x000fe4000000009b */
[C-C-:B-1----:R-:W-:Y:S02]  /*5d40*/  PRMT R156, R158.reuse, R170, R157.reuse ;  /* 0x000000aa9e9c7216 */ /* 0x142fe4000000009d */
[----:B------:R-:W-:-:S02]  /*5d50*/  PRMT R157, R158, R168, R157 ;  /* 0x000000a89e9d7216 */ /* 0x000fc4000000009d */
[C---:B--2---:R-:W-:Y:S01]  /*5d60*/  PRMT R158, R166.reuse, R170, R159 ;  /* 0x000000aaa69e7216 */ /* 0x044fe2000000009f */
[----:B------:R-:W-:Y:S01]  /*5d70*/  FADD R5, -R213, R5 ;  /* 0x00000005d5057221 */ /* 0x000fe20000000100 */
[----:B------:R-:W-:Y:S01]  /*5d80*/  PRMT R159, R166, R168, R159 ;  /* 0x000000a8a69f7216 */ /* 0x000fe2000000009f */
[----:B------:R-:W-:Y:S01]  /*5d90*/  FADD R166, -R162, R207 ;  /* 0x000000cfa2a67221 */ /* 0x000fe20000000100 */
[----:B---3--:R-:W-:Y:S01]  /*5da0*/  FADD R167, -R221, R206 ;  /* 0x000000cedda77221 */ /* 0x008fe20000000100 */
[----:B------:R-:W-:Y:S01]  /*5db0*/  FADD R168, -R225, R210 ;  /* 0x000000d2e1a87221 */ /* 0x000fe20000000100 */
[----:B------:R-:W-:Y:S01]  /*5dc0*/  FMUL R5, R5, 1.4426950216293334961 ;  /* 0x3fb8aa3b05057820 */ /* 0x000fe20000400000 */
[----:B------:R-:W-:Y:S01]  /*5dd0*/  FMUL R166, R166, 1.4426950216293334961 ;  /* 0x3fb8aa3ba6a67820 */ /* 0x000fe20000400000 */
[----:B------:R-:W-:Y:S01]  /*5de0*/  FMUL R167, R167, 1.4426950216293334961 ;  /* 0x3fb8aa3ba7a77820 */ /* 0x000fe20000400000 */
[----:B------:R-:W-:-:S03]  /*5df0*/  FMUL R168, R168, 1.4426950216293334961 ;  /* 0x3fb8aa3ba8a87820 */ /* 0x000fc60000400000 */
[----:B------:R-:W-:Y:S08]  /*5e00*/  MUFU.EX2 R5, R5 ;  /* 0x0000000500057308 */ /* 0x000ff00000000800 */
[----:B------:R-:W0:Y:S08]  /*5e10*/  MUFU.EX2 R166, R166 ;  /* 0x000000a600a67308 */ /* 0x000e300000000800 */
[----:B------:R-:W1:Y:S08]  /*5e20*/  MUFU.EX2 R167, R167 ;  /* 0x000000a700a77308 */ /* 0x000e700000000800 */
[----:B------:R-:W2:Y:S01]  /*5e30*/  MUFU.EX2 R168, R168 ;  /* 0x000000a800a87308 */ /* 0x000ea20000000800 */
[-C--:B0-----:R-:W-:Y:S01]  /*5e40*/  FMUL R90, R90, R166.reuse ;  /* 0x000000a65a5a7220 */ /* 0x081fe20000400000 */
[-C--:B------:R-:W-:Y:S01]  /*5e50*/  FMUL R91, R91, R166.reuse ;  /* 0x000000a65b5b7220 */ /* 0x080fe20000400000 */
        /* <DEDUP_REMOVED lines=29> */
[----:B------:R-:W-:Y:S01]  /*6030*/  FMUL R151, R151, R166 ;  /* 0x000000a697977220 */ /* 0x000fe20000400000 */
        /* <DEDUP_REMOVED lines=31> */
[-C--:B-1----:R-:W-:Y:S01]  /*6230*/  FMUL R88, R88, R167.reuse ;  /* 0x000000a758587220 */ /* 0x082fe20000400000 */
        /* <DEDUP_REMOVED lines=31> */
[-C--:B--2---:R-:W-:Y:S01]  /*6430*/  FMUL R24, R24, R168.reuse ;  /* 0x000000a818187220 */ /* 0x084fe20000400000 */
        /* <DEDUP_REMOVED lines=31> */
[----:B------:R-:W-:Y:S01]  /*6630*/  FMUL R87, R87, R5 ;  /* 0x0000000557577220 */ /* 0x000fe20000400000 */
[----:B----4-:R-:W-:Y:S01]  /*6640*/  BAR.SYNC.DEFER_BLOCKING 0x0 ;  /* 0x0000000000007b1d */ /* 0x010fe20000010000 */
[----:B------:R-:W-:Y:S01]  /*6650*/  FADD R216, R216, R217 ;  /* 0x000000d9d8d87221 */ /* 0x000fe20000000000 */
[----:B------:R-:W-:-:S04]  /*6660*/  FADD R160, R160, R161 ;  /* 0x000000a1a0a07221 */ /* 0x000fc80000000000 */
[----:B------:R-:W-:-:S06]  /*6670*/  WARPGROUP.ARRIVE ;  /* 0x00000000000079c5 */ /* 0x000fcc0000000000 */
[----:B------:R-:W-:-:S12]  /*6680*/  QGMMA.64x128x32.F32.E4M3.E4M3 R88, R152, gdesc[UR28], R88 ;  /* 0x01e0001c98587df3 */ /* 0x000fd80008700858 */
[----:B------:R-:W-:Y:S01]  /*6690*/  QGMMA.64x128x32.F32.E4M3.E4M3 R24, R156, gdesc[UR28], R24, gsb0 ;  /* 0x01e0001c9c187df3 */ /* 0x000fe20008000818 */
[----:B------:R-:W-:Y:S01]  /*66a0*/  FADD R173, R173, R175 ;  /* 0x000000afadad7221 */ /* 0x000fe20000000000 */
        /* <DEDUP_REMOVED lines=25> */
[----:B------:R-:W0:Y:S01]  /*6840*/  S2R R229, SR_CTAID.X ;  /* 0x0000000000e57919 */ /* 0x000e220000002500 */
[----:B------:R-:W1:Y:S04]  /*6850*/  SHFL.BFLY PT, R160, R231, 0x2, 0x1f ;  /* 0x0c401f00e7a07f89 */ /* 0x000e6800000e0000 */
[----:B------:R-:W2:Y:S04]  /*6860*/  SHFL.BFLY PT, R172, R215, 0x2, 0x1f ;  /* 0x0c401f00d7ac7f89 */ /* 0x000ea800000e0000 */
[----:B------:R-:W3:Y:S04]  /*6870*/  SHFL.BFLY PT, R164, R183, 0x2, 0x1f ;  /* 0x0c401f00b7a47f89 */ /* 0x000ee800000e0000 */
[----:B------:R-:W4:Y:S01]  /*6880*/  SHFL.BFLY PT, R170, R227, 0x2, 0x1f ;  /* 0x0c401f00e3aa7f89 */ /* 0x000f2200000e0000 */
[----:B------:R-:W-:Y:S01]  /*6890*/  UIADD3 UR5, UP0, UR5, 0x20, URZ ;  /* 0x0000002005057890 */ /* 0x000fe2000ff1e03f */
[----:B-1----:R-:W-:Y:S01]  /*68a0*/  FADD R160, R231, R160 ;  /* 0x000000a0e7a07221 */ /* 0x002fe20000000000 */
[----:B--2---:R-:W-:-:S04]  /*68b0*/  FADD R172, R215, R172 ;  /* 0x000000acd7ac7221 */ /* 0x004fc80000000000 */
[----:B------:R-:W1:Y:S01]  /*68c0*/  SHFL.BFLY PT, R161, R160, 0x1, 0x1f ;  /* 0x0c201f00a0a17f89 */ /* 0x000e6200000e0000 */
[----:B---3--:R-:W-:Y:S01]  /*68d0*/  FADD R164, R183, R164 ;  /* 0x000000a4b7a47221 */ /* 0x008fe20000000000 */
[----:B----4-:R-:W-:Y:S02]  /*68e0*/  FADD R170, R227, R170 ;  /* 0x000000aae3aa7221 */ /* 0x010fe40000000000 */
[----:B------:R-:W2:Y:S01]  /*68f0*/  SHFL.BFLY PT, R169, R172, 0x1, 0x1f ;  /* 0x0c201f00aca97f89 */ /* 0x000ea200000e0000 */
[----:B0-----:R-:W-:Y:S01]  /*6900*/  IMAD.SHL.U32 R229, R229, 0x100, RZ ;  /* 0x00000100e5e57824 */ /* 0x001fe200078e00ff */
[----:B------:R-:W-:Y:S02]  /*6910*/  UIADD3.X UR4, URZ, UR4, URZ, UP0, !UPT ;  /* 0x000000043f047290 */ /* 0x000fe400087fe43f */
[----:B------:R-:W0:Y:S04]  /*6920*/  SHFL.BFLY PT, R163, R164, 0x1, 0x1f ;  /* 0x0c201f00a4a37f89 */ /* 0x000e2800000e0000 */
[----:B------:R-:W3:Y:S01]  /*6930*/  SHFL.BFLY PT, R165, R170, 0x1, 0x1f ;  /* 0x0c201f00aaa57f89 */ /* 0x000ee200000e0000 */
[----:B------:R-:W-:-:S02]  /*6940*/  VIADD R229, R229, 0x100 ;  /* 0x00000100e5e57836 */ /* 0x000fc40000000000 */
[----:B------:R-:W-:-:S03]  /*6950*/  IMAD.U32 R171, RZ, RZ, UR4 ;  /* 0x00000004ffab7e24 */ /* 0x000fc6000f8e00ff */
[----:B------:R-:W-:-:S04]  /*6960*/  ISETP.LE.U32.AND P0, PT, R229, UR5, PT ;  /* 0x00000005e5007c0c */ /* 0x000fc8000bf03070 */
[----:B------:R-:W-:Y:S01]  /*6970*/  ISETP.GE.U32.AND.EX P0, PT, R171, RZ, PT, P0 ;  /* 0x000000ffab00720c */ /* 0x000fe20003f06100 */
[----:B-1----:R-:W-:Y:S01]  /*6980*/  FADD R174, R160, R161 ;  /* 0x000000a1a0ae7221 */ /* 0x002fe20000000000 */
[----:B------:R-:W-:Y:S01]  /*6990*/  ULEA UR6, UR17, UR6, 0x5 ;  /* 0x0000000611067291 */ /* 0x000fe2000f8e283f */
[----:B--2---:R-:W-:Y:S01]  /*69a0*/  FADD R160, R172, R169 ;  /* 0x000000a9aca07221 */ /* 0x004fe20000000000 */
[----:B0-----:R-:W-:-:S03]  /*69b0*/  FADD R163, R164, R163 ;  /* 0x000000a3a4a37221 */ /* 0x001fc60000000000 */
[----:B------:R-:W-:Y:S01]  /*69c0*/  FFMA R212, R5, R212, R160 ;  /* 0x000000d405d47223 */ /* 0x000fe200000000a0 */
[----:B---3--:R-:W-:Y:S01]  /*69d0*/  FADD R165, R170, R165 ;  /* 0x000000a5aaa57221 */ /* 0x008fe20000000000 */
[----:B------:R-:W-:Y:S01]  /*69e0*/  FFMA R208, R166, R208, R163 ;  /* 0x000000d0a6d07223 */ /* 0x000fe200000000a3 */
[----:B------:R-:W-:Y:S01]  /*69f0*/  FFMA R209, R167, R209, R174 ;  /* 0x000000d1a7d17223 */ /* 0x000fe200000000ae */
[----:B------:R-:W-:Y:S02]  /*6a00*/  IMAD R3, R201, 0x20, R3 ;  /* 0x00000020c9037824 */ /* 0x000fe400078e0203 */
[----:B------:R-:W-:Y:S01]  /*6a10*/  FFMA R211, R168, R211, R165 ;  /* 0x000000d3a8d37223 */ /* 0x000fe200000000a5 */
[----:B------:R-:W-:Y:S02]  /*6a20*/  IMAD.MOV.U32 R5, RZ, RZ, R213 ;  /* 0x000000ffff057224 */ /* 0x000fe400078e00d5 */
[----:B------:R-:W-:Y:S02]  /*6a30*/  IMAD.MOV.U32 R210, RZ, RZ, R225 ;  /* 0x000000ffffd27224 */ /* 0x000fe400078e00e1 */
[----:B------:R-:W-:-:S02]  /*6a40*/  IMAD.MOV.U32 R207, RZ, RZ, R162 ;  /* 0x000000ffffcf7224 */ /* 0x000fc400078e00a2 */
[----:B------:R-:W-:Y:S01]  /*6a50*/  IMAD.MOV.U32 R206, RZ, RZ, R221 ;  /* 0x000000ffffce7224 */ /* 0x000fe200078e00dd */
[----:B------:R-:W-:Y:S02]  /*6a60*/  WARPGROUP.DEPBAR.LE gsb0, 0x0 ;  /* 0x00008000000079c5 */ /* 0x000fe40000010000 */
[----:B------:R-:W-:Y:S05]  /*6a70*/  @!P0 BRA `(.L_x_1) ;  /* 0xffffffd0006c8947 */ /* 0x000fea000383ffff */
.L_x_0:
[----:B------:R-:W0:Y:S01]  /*6a80*/  S2R R228, SR_TID.X ;  /* 0x0000000000e47919 */ /* 0x000e220000002100 */
[----:B------:R-:W-:Y:S01]  /*6a90*/  FSETP.GT.AND P3, PT, |R212|, 8.50705917302346158658e+37, PT ;  /* 0x7e800000d400780b */ /* 0x000fe20003f64200 */
[----:B------:R-:W-:Y:S01]  /*6aa0*/  FMUL R8, R71, 0.25 ;  /* 0x3e80000047087820 */ /* 0x000fe20000400000 */
[----:B------:R-:W-:Y:S01]  /*6ab0*/  FSETP.GT.AND P2, PT, |R211|, 8.50705917302346158658e+37, PT ;  /* 0x7e800000d300780b */ /* 0x000fe20003f44200 */
[----:B------:R-:W-:Y:S01]  /*6ac0*/  FMUL R11, R88, 0.25 ;  /* 0x3e800000580b7820 */ /* 0x000fe20000400000 */
[----:B------:R-:W-:Y:S01]  /*6ad0*/  FSETP.GT.AND P0, PT, |R208|, 8.50705917302346158658e+37, PT ;  /* 0x7e800000d000780b */ /* 0x000fe20003f04200 */
[----:B------:R-:W-:Y:S01]  /*6ae0*/  BAR.SYNC.DEFER_BLOCKING 0x0 ;  /* 0x0000000000007b1d */ /* 0x000fe20000010000 */
[----:B------:R-:W-:Y:S01]  /*6af0*/  FSEL R71, R8, R71, P3 ;  /* 0x0000004708477208 */ /* 0x000fe20001800000 */
[----:B------:R-:W-:Y:S01]  /*6b00*/  FMUL R8, R51, 0.25 ;  /* 0x3e80000033087820 */ /* 0x000fe20000400000 */
[C---:B------:R-:W-:Y:S02]  /*6b10*/  FSETP.GT.AND P1, PT, |R209|.reuse, 8.50705917302346158658e+37, PT ;  /* 0x7e800000d100780b */ /* 0x040fe40003f24200 */
[----:B------:R-:W-:Y:S01]  /*6b20*/  FSETP.GEU.AND P4, PT, R209, 1.175494350822287508e-38, PT ;  /* 0x00800000d100780b */ /* 0x000fe20003f8e000 */
[----:B------:R-:W-:Y:S01]  /*6b30*/  ULDC.64 UR4, c[0x0][0x270] ;  /* 0x00009c0000047ab9 */ /* 0x000fe20000000a00 */
[----:B------:R-:W-:Y:S01]  /*6b40*/  FSEL R51, R8, R51, P3 ;  /* 0x0000003308337208 */ /* 0x000fe20001800000 */
[----:B------:R-:W-:Y:S01]  /*6b50*/  FMUL R8, R31, 0.25 ;  /* 0x3e8000001f087820 */ /* 0x000fe20000400000 */
[----:B------:R-:W-:Y:S01]  /*6b60*/  FSETP.GEU.AND P6, PT, R208, 1.175494350822287508e-38, PT ;  /* 0x00800000d000780b */ /* 0x000fe20003fce000 */
[----:B------:R-:W1:Y:S01]  /*6b70*/  S2R R226, SR_CTAID.X ;  /* 0x0000000000e27919 */ /* 0x000e620000002500 */
[----:B------:R-:W-:Y:S01]  /*6b80*/  FSEL R176, RZ, -23, P4 ;  /* 0xc1b80000ffb07808 */ /* 0x000fe20002000000 */
[----:B------:R-:W-:Y:S01]  /*6b90*/  UIMAD UR4, UR18, UR4, URZ ;  /* 0x00000004120472a4 */ /* 0x000fe2000f8e023f */
[----:B------:R-:W-:Y:S01]  /*6ba0*/  FSEL R31, R8, R31, P3 ;  /* 0x0000001f081f7208 */ /* 0x000fe20001800000 */
[----:B------:R-:W-:Y:S01]  /*6bb0*/  FMUL R8, R65, 0.25 ;  /* 0x3e80000041087820 */ /* 0x000fe20000400000 */
[----:B------:R-:W-:-:S02]  /*6bc0*/  FSETP.GEU.AND P5, PT, R211, 1.175494350822287508e-38, PT ;  /* 0x00800000d300780b */ /* 0x000fc40003fae000 */
[----:B------:R-:W-:Y:S02]  /*6bd0*/  FSEL R175, RZ, -23, P6 ;  /* 0xc1b80000ffaf7808 */ /* 0x000fe40003000000 */
[----:B------:R-:W-:Y:S01]  /*6be0*/  FSEL R65, R8, R65, P2 ;  /* 0x0000004108417208 */ /* 0x000fe20001000000 */
[----:B------:R-:W-:Y:S01]  /*6bf0*/  FMUL R8, R45, 0.25 ;  /* 0x3e8000002d087820 */ /* 0x000fe20000400000 */
[----:B------:R-:W-:Y:S02]  /*6c00*/  FSEL R88, R11, R88, P1 ;  /* 0x000000580b587208 */ /* 0x000fe40000800000 */
[----:B------:R-:W-:Y:S02]  /*6c10*/  FSEL R174, RZ, -23, P5 ;  /* 0xc1b80000ffae7808 */ /* 0x000fe40002800000 */
[----:B------:R-:W-:Y:S01]  /*6c20*/  FSEL R45, R8, R45, P2 ;  /* 0x0000002d082d7208 */ /* 0x000fe20001000000 */
[C---:B0-----:R-:W-:Y:S01]  /*6c30*/  IMAD.SHL.U32 R0, R228.reuse, 0x10, RZ ;  /* 0x00000010e4007824 */ /* 0x041fe200078e00ff */
[C---:B------:R-:W-:Y:S01]  /*6c40*/  LOP3.LUT R6, R228.reuse, 0x7, RZ, 0xc0, !PT ;  /* 0x00000007e4067812 */ /* 0x040fe200078ec0ff */
[C---:B------:R-:W-:Y:S01]  /*6c50*/  IMAD.SHL.U32 R2, R228.reuse, 0x80, RZ ;  /* 0x00000080e4027824 */ /* 0x040fe200078e00ff */
[----:B------:R-:W-:Y:S01]  /*6c60*/  SHF.R.U32.HI R5, RZ, 0x1, R228 ;  /* 0x00000001ff057819 */ /* 0x000fe200000116e4 */
[----:B------:R-:W-:Y:S01]  /*6c70*/  IMAD.SHL.U32 R4, R228, 0x4, RZ ;  /* 0x00000004e4047824 */ /* 0x000fe200078e00ff */
[----:B------:R-:W-:Y:S01]  /*6c80*/  LOP3.LUT R0, R0, 0xf0, RZ, 0xc0, !PT ;  /* 0x000000f000007812 */ /* 0x000fe200078ec0ff */
[----:B------:R-:W-:Y:S01]  /*6c90*/  FMUL R8, R25, 0.25 ;  /* 0x3e80000019087820 */ /* 0x000fe20000400000 */
[----:B------:R-:W-:-:S02]  /*6ca0*/  LOP3.LUT R3, R2, 0x800, RZ, 0xc0, !PT ;  /* 0x0000080002037812 */ /* 0x000fc400078ec0ff */
[----:B------:R-:W-:Y:S02]  /*6cb0*/  LOP3.LUT R4, R4, 0x3c0, RZ, 0xc0, !PT ;  /* 0x000003c004047812 */ /* 0x000fe400078ec0ff */
[----:B------:R-:W-:Y:S02]  /*6cc0*/  LOP3.LUT R5, R5, 0x4, RZ, 0xc0, !PT ;  /* 0x0000000405057812 */ /* 0x000fe400078ec0ff */
[----:B------:R-:W-:Y:S02]  /*6cd0*/  LEA R6, R6, UR19, 0x3 ;  /* 0x0000001306067c11 */ /* 0x000fe4000f8e18ff */
[----:B------:R-:W-:Y:S01]  /*6ce0*/  IADD3 R2, R3, UR19, R0 ;  /* 0x0000001303027c10 */ /* 0x000fe2000fffe000 */
[----:B------:R-:W-:Y:S01]  /*6cf0*/  FMUL R3, R86, 0.25 ;  /* 0x3e80000056037820 */ /* 0x000fe20000400000 */
[----:B------:R-:W-:Y:S01]  /*6d00*/  IADD3 R0, R5, R6, R4 ;  /* 0x0000000605007210 */ /* 0x000fe20007ffe004 */
[----:B------:R-:W-:Y:S01]  /*6d10*/  FMUL R5, R82, 0.25 ;  /* 0x3e80000052057820 */ /* 0x000fe20000400000 */
[----:B------:R-:W-:Y:S01]  /*6d20*/  FMUL R4, R87, 0.25 ;  /* 0x3e80000057047820 */ /* 0x000fe20000400000 */
[----:B------:R-:W-:Y:S01]  /*6d30*/  FMUL R6, R83, 0.25 ;  /* 0x3e80000053067820 */ /* 0x000fe20000400000 */
[----:B------:R-:W-:Y:S01]  /*6d40*/  FSEL R86, R3, R86, P3 ;  /* 0x0000005603567208 */ /* 0x000fe20001800000 */
        /* <DEDUP_REMOVED lines=157> */
[----:B------:R-:W-:-:S02]  /*7720*/  LOP3.LUT R7, R228, 0xe0, RZ, 0xc0, !PT ;  /* 0x000000e0e4077812 */ /* 0x000fc400078ec0ff */
[----:B------:R-:W-:Y:S01]  /*7730*/  FSEL R115, R8, R115, P0 ;  /* 0x0000007308737208 */ /* 0x000fe20000000000 */
[----:B------:R-:W-:Y:S01]  /*7740*/  FMUL R8, R95, 0.25 ;  /* 0x3e8000005f087820 */ /* 0x000fe20000400000 */
[----:B------:R-:W-:Y:S01]  /*7750*/  FSEL R145, R4, R145, P1 ;  /* 0x0000009104917208 */ /* 0x000fe20000800000 */
[----:B------:R-:W-:Y:S01]  /*7760*/  FMUL R4, R137, 0.25 ;  /* 0x3e80000089047820 */ /* 0x000fe20000400000 */
[----:B------:R-:W-:Y:S01]  /*7770*/  FSEL R136, R3, R136, P1 ;  /* 0x0000008803887208 */ /* 0x000fe20000800000 */
[----:B------:R-:W-:Y:S01]  /*7780*/  IMAD R2, R7, 0x8, R2 ;  /* 0x0000000807027824 */ /* 0x000fe200078e0202 */
[----:B------:R-:W-:Y:S01]  /*7790*/  FSEL R127, R6, R127, P0 ;  /* 0x0000007f067f7208 */ /* 0x000fe20000000000 */
[----:B------:R-:W-:Y:S01]  /*77a0*/  FMUL R3, R128, 0.25 ;  /* 0x3e80000080037820 */ /* 0x000fe20000400000 */
[----:B------:R-:W-:Y:S01]  /*77b0*/  FSEL R132, R5, R132, P1 ;  /* 0x0000008405847208 */ /* 0x000fe20000800000 */
[----:B------:R-:W-:Y:S01]  /*77c0*/  FMUL R7, R62, 0.25 ;  /* 0x3e8000003e077820 */ /* 0x000fe20000400000 */
[----:B------:R-:W-:Y:S01]  /*77d0*/  FMUL R6, R119, 0.25 ;  /* 0x3e80000077067820 */ /* 0x000fe20000400000 */
        /* <DEDUP_REMOVED lines=40> */
[----:B------:R-:W-:Y:S01]  /*7a60*/  FMUL R8, R209, 8388608 ;  /* 0x4b000000d1087820 */ /* 0x000fe20000400000 */
[----:B------:R-:W-:Y:S01]  /*7a70*/  FSEL R96, R3, R96, P1 ;  /* 0x0000006003607208 */ /* 0x000fe20000800000 */
[----:B------:R-:W-:Y:S01]  /*7a80*/  FMUL R3, R208, 8388608 ;  /* 0x4b000000d0037820 */ /* 0x000fe20000400000 */
        /* <DEDUP_REMOVED lines=8> */
[----:B------:R-:W-:-:S02]  /*7b10*/  FSEL R8, R8, R209, !P4 ;  /* 0x000000d108087208 */ /* 0x000fc40006000000 */
[----:B------:R-:W-:Y:S02]  /*7b20*/  FSETP.GEU.AND P4, PT, R212, 1.175494350822287508e-38, PT ;  /* 0x00800000d400780b */ /* 0x000fe40003f8e000 */
[----:B------:R-:W-:Y:S01]  /*7b30*/  FSEL R10, R3, R208, !P6 ;  /* 0x000000d0030a7208 */ /* 0x000fe20007000000 */
[----:B------:R-:W-:Y:S01]  /*7b40*/  VIADD R13, R8, 0xc0cafb0d ;  /* 0xc0cafb0d080d7836 */ /* 0x000fe20000000000 */
[----:B------:R-:W-:Y:S01]  /*7b50*/  FSEL R36, R7, R36, P2 ;  /* 0x0000002407247208 */ /* 0x000fe20001000000 */
[----:B------:R-:W-:Y:S01]  /*7b60*/  FMUL R7, R146, 0.25 ;  /* 0x3e80000092077820 */ /* 0x000fe20000400000 */
[----:B------:R-:W-:Y:S01]  /*7b70*/  FSEL R141, R6, R141, P1 ;  /* 0x0000008d068d7208 */ /* 0x000fe20000800000 */
[----:B------:R-:W-:Y:S01]  /*7b80*/  FMUL R6, R133, 0.25 ;  /* 0x3e80000085067820 */ /* 0x000fe20000400000 */
[----:B------:R-:W-:Y:S01]  /*7b90*/  FSEL R3, R5, R212, !P4 ;  /* 0x000000d405037208 */ /* 0x000fe20006000000 */
[----:B------:R-:W-:Y:S01]  /*7ba0*/  VIADD R17, R10, 0xc0cafb0d ;  /* 0xc0cafb0d0a117836 */ /* 0x000fe20000000000 */
[----:B------:R-:W-:-:S02]  /*7bb0*/  FSEL R163, RZ, -23, P4 ;  /* 0xc1b80000ffa37808 */ /* 0x000fc40002000000 */
[C---:B------:R-:W-:Y:S01]  /*7bc0*/  FSETP.GEU.AND P6, PT, |R212|.reuse, 1.175494350822287508e-38, PT ;  /* 0x00800000d400780b */ /* 0x040fe20003fce200 */
[----:B------:R-:W-:Y:S01]  /*7bd0*/  @P3 FMUL R212, R212, 0.25 ;  /* 0x3e800000d4d43820 */ /* 0x000fe20000400000 */
[----:B------:R-:W-:Y:S01]  /*7be0*/  FSEL R9, R4, R211, !P5 ;  /* 0x000000d304097208 */ /* 0x000fe20006800000 */
[----:B------:R-:W-:Y:S01]  /*7bf0*/  VIADD R14, R3, 0xc0cafb0d ;  /* 0xc0cafb0d030e7836 */ /* 0x000fe20000000000 */
[C---:B------:R-:W-:Y:S01]  /*7c00*/  FSETP.GEU.AND P4, PT, |R211|.reuse, 1.175494350822287508e-38, PT ;  /* 0x00800000d300780b */ /* 0x040fe20003f8e200 */
[----:B------:R-:W-:Y:S01]  /*7c10*/  @P2 FMUL R211, R211, 0.25 ;  /* 0x3e800000d3d32820 */ /* 0x000fe20000400000 */
[C---:B------:R-:W-:Y:S01]  /*7c20*/  FSETP.GEU.AND P3, PT, |R208|.reuse, 1.175494350822287508e-38, PT ;  /* 0x00800000d000780b */ /* 0x040fe20003f6e200 */
[----:B------:R-:W-:Y:S01]  /*7c30*/  @P0 FMUL R208, R208, 0.25 ;  /* 0x3e800000d0d00820 */ /* 0x000fe20000400000 */
[C---:B------:R-:W-:Y:S01]  /*7c40*/  FSETP.GEU.AND P2, PT, |R209|.reuse, 1.175494350822287508e-38, PT ;  /* 0x00800000d100780b */ /* 0x040fe20003f4e200 */
[----:B------:R-:W-:Y:S01]  /*7c50*/  @P1 FMUL R209, R209, 0.25 ;  /* 0x3e800000d1d11820 */ /* 0x000fe20000400000 */
[----:B------:R-:W-:Y:S01]  /*7c60*/  FSEL R146, R7, R146, P0 ;  /* 0x0000009207927208 */ /* 0x000fe20000000000 */
[----:B------:R-:W-:Y:S01]  /*7c70*/  FMUL R7, R126, 0.25 ;  /* 0x3e8000007e077820 */ /* 0x000fe20000400000 */
[----:B------:R-:W-:Y:S01]  /*7c80*/  FSEL R133, R6, R133, P1 ;  /* 0x0000008506857208 */ /* 0x000fe20000800000 */
[----:B------:R-:W-:Y:S01]  /*7c90*/  FMUL R6, R121, 0.25 ;  /* 0x3e80000079067820 */ /* 0x000fe20000400000 */
[----:B------:R-:W-:Y:S01]  /*7ca0*/  @!P6 FMUL R212, R212, 16777216 ;  /* 0x4b800000d4d4e820 */ /* 0x000fe20000400000 */
[----:B------:R-:W-:Y:S01]  /*7cb0*/  VIADD R12, R9, 0xc0cafb0d ;  /* 0xc0cafb0d090c7836 */ /* 0x000fe20000000000 */
[----:B------:R-:W-:Y:S01]  /*7cc0*/  FSEL R126, R7, R126, P0 ;  /* 0x0000007e077e7208 */ /* 0x000fe20000000000 */
[----:B------:R-:W-:Y:S01]  /*7cd0*/  FMUL R7, R106, 0.25 ;  /* 0x3e8000006a077820 */ /* 0x000fe20000400000 */
[----:B------:R-:W-:Y:S01]  /*7ce0*/  FSEL R121, R6, R121, P1 ;  /* 0x0000007906797208 */ /* 0x000fe20000800000 */
[----:B------:R-:W-:Y:S01]  /*7cf0*/  FMUL R6, R113, 0.25 ;  /* 0x3e80000071067820 */ /* 0x000fe20000400000 */
[----:B------:R-:W-:Y:S01]  /*7d00*/  @!P4 FMUL R211, R211, 16777216 ;  /* 0x4b800000d3d3c820 */ /* 0x000fe20000400000 */
[----:B------:R-:W-:Y:S01]  /*7d10*/  @!P3 FMUL R208, R208, 16777216 ;  /* 0x4b800000d0d0b820 */ /* 0x000fe20000400000 */
[----:B------:R-:W-:Y:S01]  /*7d20*/  @!P2 FMUL R209, R209, 16777216 ;  /* 0x4b800000d1d1a820 */ /* 0x000fe20000400000 */
[----:B------:R-:W-:Y:S01]  /*7d30*/  FSEL R106, R7, R106, P0 ;  /* 0x0000006a076a7208 */ /* 0x000fe20000000000 */
[----:B------:R-:W-:Y:S01]  /*7d40*/  FMUL R7, R140, 0.25 ;  /* 0x3e8000008c077820 */ /* 0x000fe20000400000 */
[----:B------:R-:W-:Y:S01]  /*7d50*/  FSEL R113, R6, R113, P1 ;  /* 0x0000007106717208 */ /* 0x000fe20000800000 */
[----:B------:R-:W-:Y:S01]  /*7d60*/  FMUL R6, R101, 0.25 ;  /* 0x3e80000065067820 */ /* 0x000fe20000400000 */
[----:B------:R-:W0:Y:S01]  /*7d70*/  MUFU.RCP R212, R212 ;  /* 0x000000d400d47308 */ /* 0x000e220000001000 */
[----:B------:R-:W-:Y:S01]  /*7d80*/  LOP3.LUT R13, R13, 0xff800000, RZ, 0xc0, !PT ;  /* 0xff8000000d0d7812 */ /* 0x000fe200078ec0ff */
[----:B------:R-:W-:Y:S01]  /*7d90*/  @!P6 FMUL R31, R31, 16777216 ;  /* 0x4b8000001f1fe820 */ /* 0x000fe20000400000 */
[----:B------:R-:W-:Y:S01]  /*7da0*/  FSEL R140, R7, R140, P1 ;  /* 0x0000008c078c7208 */ /* 0x000fe20000800000 */
[----:B------:R-:W-:Y:S01]  /*7db0*/  FMUL R7, R120, 0.25 ;  /* 0x3e80000078077820 */ /* 0x000fe20000400000 */
[----:B------:R-:W-:Y:S01]  /*7dc0*/  FSEL R101, R6, R101, P1 ;  /* 0x0000006506657208 */ /* 0x000fe20000800000 */
[----:B------:R-:W-:Y:S01]  /*7dd0*/  FMUL R6, R93, 0.25 ;  /* 0x3e8000005d067820 */ /* 0x000fe20000400000 */
[----:B------:R-:W-:Y:S01]  /*7de0*/  LOP3.LUT R17, R17, 0xff800000, RZ, 0xc0, !PT ;  /* 0xff80000011117812 */ /* 0x000fe200078ec0ff */
[----:B------:R-:W2:Y:S01]  /*7df0*/  MUFU.RCP R211, R211 ;  /* 0x000000d300d37308 */ /* 0x000ea20000001000 */
[----:B------:R-:W-:Y:S01]  /*7e00*/  FSEL R120, R7, R120, P1 ;  /* 0x0000007807787208 */ /* 0x000fe20000800000 */
[----:B------:R-:W-:Y:S01]  /*7e10*/  FMUL R7, R100, 0.25 ;  /* 0x3e80000064077820 */ /* 0x000fe20000400000 */
[----:B------:R-:W-:Y:S01]  /*7e20*/  FSEL R93, R6, R93, P1 ;  /* 0x0000005d065d7208 */ /* 0x000fe20000800000 */
[----:B------:R-:W-:Y:S01]  /*7e30*/  @!P6 FMUL R30, R30, 16777216 ;  /* 0x4b8000001e1ee820 */ /* 0x000fe20000400000 */
[----:B------:R-:W-:Y:S01]  /*7e40*/  LOP3.LUT R14, R14, 0xff800000, RZ, 0xc0, !PT ;  /* 0xff8000000e0e7812 */ /* 0x000fe200078ec0ff */
[----:B------:R-:W-:Y:S01]  /*7e50*/  @!P4 FMUL R29, R29, 16777216 ;  /* 0x4b8000001d1dc820 */ /* 0x000fe20000400000 */
[----:B------:R-:W-:Y:S01]  /*7e60*/  LOP3.LUT R12, R12, 0xff800000, RZ, 0xc0, !PT ;  /* 0xff8000000c0c7812 */ /* 0x000fe200078ec0ff */
[----:B------:R-:W3:Y:S01]  /*7e70*/  MUFU.RCP R208, R208 ;  /* 0x000000d000d07308 */ /* 0x000ee20000001000 */
[----:B------:R-:W-:Y:S01]  /*7e80*/  @!P4 FMUL R28, R28, 16777216 ;  /* 0x4b8000001c1cc820 */ /* 0x000fe20000400000 */
[----:B------:R-:W-:Y:S01]  /*7e90*/  @!P3 FMUL R95, R95, 16777216 ;  /* 0x4b8000005f5fb820 */ /* 0x000fe20000400000 */
[----:B------:R-:W-:Y:S01]  /*7ea0*/  @!P3 FMUL R94, R94, 16777216 ;  /* 0x4b8000005e5eb820 */ /* 0x000fe20000400000 */
[----:B------:R-:W-:Y:S01]  /*7eb0*/  @!P2 FMUL R93, R93, 16777216 ;  /* 0x4b8000005d5da820 */ /* 0x000fe20000400000 */
[----:B------:R-:W-:Y:S01]  /*7ec0*/  @!P2 FMUL R92, R92, 16777216 ;  /* 0x4b8000005c5ca820 */ /* 0x000fe20000400000 */
[----:B------:R-:W-:Y:S01]  /*7ed0*/  FSEL R100, R7, R100, P1 ;  /* 0x0000006407647208 */ /* 0x000fe20000800000 */
[----:B------:R-:W-:Y:S01]  /*7ee0*/  @!P4 FMUL R85, R85, 16777216 ;  /* 0x4b8000005555c820 */ /* 0x000fe20000400000 */
[----:B------:R-:W4:Y:S01]  /*7ef0*/  MUFU.RCP R209, R209 ;  /* 0x000000d100d17308 */ /* 0x000f220000001000 */
[----:B------:R-:W-:Y:S01]  /*7f00*/  I2FP.F32.S32 R5, R13 ;  /* 0x0000000d00057245 */ /* 0x000fe20000201400 */
[----:B------:R-:W-:Y:S01]  /*7f10*/  @!P4 FMUL R84, R84, 16777216 ;  /* 0x4b8000005454c820 */ /* 0x000fe20000400000 */
[----:B------:R-:W-:Y:S01]  /*7f20*/  I2FP.F32.S32 R4, R17 ;  /* 0x0000001100047245 */ /* 0x000fe20000201400 */
[----:B------:R-:W-:Y:S01]  /*7f30*/  @!P4 FMUL R81, R81, 16777216 ;  /* 0x4b8000005151c820 */ /* 0x000fe20000400000 */
[----:B------:R-:W-:Y:S01]  /*7f40*/  I2FP.F32.S32 R6, R14 ;  /* 0x0000000e00067245 */ /* 0x000fe20000201400 */
[----:B------:R-:W-:Y:S01]  /*7f50*/  @!P4 FMUL R80, R80, 16777216 ;  /* 0x4b8000005050c820 */ /* 0x000fe20000400000 */
[----:B------:R-:W-:Y:S01]  /*7f60*/  I2FP.F32.S32 R7, R12 ;  /* 0x0000000c00077245 */ /* 0x000fe20000201400 */
[----:B------:R-:W-:Y:S01]  /*7f70*/  @!P4 FMUL R77, R77, 16777216 ;  /* 0x4b8000004d4dc820 */ /* 0x000fe20000400000 */
        /* <DEDUP_REMOVED lines=26> */
[C---:B0-----:R-:W-:Y:S01]  /*8120*/  FMUL R31, R212.reuse, R31 ;  /* 0x0000001fd41f7220 */ /* 0x041fe20000400000 */
[----:B------:R-:W-:Y:S01]  /*8130*/  FMUL R30, R212, R30 ;  /* 0x0000001ed41e7220 */ /* 0x000fe20000400000 */
[----:B------:R-:W-:Y:S01]  /*8140*/  @!P4 FMUL R24, R24, 16777216 ;  /* 0x4b8000001818c820 */ /* 0x000fe20000400000 */
[C---:B--2---:R-:W-:Y:S01]  /*8150*/  FMUL R29, R211.reuse, R29 ;  /* 0x0000001dd31d7220 */ /* 0x044fe20000400000 */
[----:B------:R-:W-:Y:S01]  /*8160*/  FMUL R28, R211, R28 ;  /* 0x0000001cd31c7220 */ /* 0x000fe20000400000 */
[----:B------:R-:W-:Y:S01]  /*8170*/  @!P3 FMUL R91, R91, 16777216 ;  /* 0x4b8000005b5bb820 */ /* 0x000fe20000400000 */
[----:B------:R-:W-:Y:S01]  /*8180*/  @!P3 FMUL R90, R90, 16777216 ;  /* 0x4b8000005a5ab820 */ /* 0x000fe20000400000 */
[C---:B---3--:R-:W-:Y:S01]  /*8190*/  FMUL R95, R208.reuse, R95 ;  /* 0x0000005fd05f7220 */ /* 0x048fe20000400000 */
[----:B------:R-:W-:Y:S01]  /*81a0*/  FMUL R94, R208, R94 ;  /* 0x0000005ed05e7220 */ /* 0x000fe20000400000 */
[----:B------:R-:W-:Y:S01]  /*81b0*/  @!P2 FMUL R89, R89, 16777216 ;  /* 0x4b8000005959a820 */ /* 0x000fe20000400000 */
[----:B------:R-:W-:Y:S01]  /*81c0*/  @!P2 FMUL R88, R88, 16777216 ;  /* 0x4b8000005858a820 */ /* 0x000fe20000400000 */
[C---:B----4-:R-:W-:Y:S01]  /*81d0*/  FMUL R93, R209.reuse, R93 ;  /* 0x0000005dd15d7220 */ /* 0x050fe20000400000 */
[----:B------:R-:W-:Y:S01]  /*81e0*/  FMUL R92, R209, R92 ;  /* 0x0000005cd15c7220 */ /* 0x000fe20000400000 */
[----:B------:R-:W-:Y:S01]  /*81f0*/  FFMA.FTZ R176, R5, 1.1920928955078125e-07, R176 ;  /* 0x3400000005b07823 */ /* 0x000fe200000100b0 */
[----:B------:R-:W-:Y:S01]  /*8200*/  FFMA.FTZ R175, R4, 1.1920928955078125e-07, R175 ;  /* 0x3400000004af7823 */ /* 0x000fe200000100af */
[----:B------:R-:W-:Y:S01]  /*8210*/  FFMA.FTZ R163, R6, 1.1920928955078125e-07, R163 ;  /* 0x3400000006a37823 */ /* 0x000fe200000100a3 */
[----:B------:R-:W-:Y:S01]  /*8220*/  FFMA.FTZ R174, R7, 1.1920928955078125e-07, R174 ;  /* 0x3400000007ae7823 */ /* 0x000fe200000100ae */
[C---:B------:R-:W-:Y:S01]  /*8230*/  FMUL R85, R211.reuse, R85 ;  /* 0x00000055d3557220 */ /* 0x040fe20000400000 */
        /* <DEDUP_REMOVED lines=29> */
[----:B------:R-:W-:Y:S01]  /*8410*/  FMUL R26, R212, R26 ;  /* 0x0000001ad41a7220 */ /* 0x000fe20000400000 */
[----:B------:R-:W-:Y:S01]  /*8420*/  FMUL R211, R211, R24 ;  /* 0x00000018d3d37220 */ /* 0x000fe20000400000 */
[C---:B------:R-:W-:Y:S01]  /*8430*/  FMUL R91, R208.reuse, R91 ;  /* 0x0000005bd05b7220 */ /* 0x040fe20000400000 */
[----:B------:R-:W-:Y:S01]  /*8440*/  FMUL R90, R208, R90 ;  /* 0x0000005ad05a7220 */ /* 0x000fe20000400000 */
[C---:B------:R-:W-:Y:S01]  /*8450*/  FMUL R89, R209.reuse, R89 ;  /* 0x00000059d1597220 */ /* 0x040fe20000400000 */
[----:B------:R-:W-:Y:S01]  /*8460*/  FMUL R88, R209, R88 ;  /* 0x00000058d1587220 */ /* 0x000fe20000400000 */
[----:B------:R-:W-:Y:S01]  /*8470*/  F2FP.SATFINITE.E4M3.F32.PACK_AB_MERGE_C R92, R93, R92, RZ ;  /* 0x0000005c5d5c723e */ /* 0x000fe200048070ff */
[----:B------:R-:W-:Y:S01]  /*8480*/  IMAD.IADD R17, R10, 0x1, -R17 ;  /* 0x000000010a117824 */ /* 0x000fe200078e0a11 */
[----:B------:R-:W-:Y:S01]  /*8490*/  F2FP.SATFINITE.E4M3.F32.PACK_AB_MERGE_C R94, R95, R94, RZ ;  /* 0x0000005e5f5e723e */ /* 0x000fe200048070ff */
[----:B------:R-:W-:Y:S01]  /*84a0*/  IMAD.IADD R12, R9, 0x1, -R12 ;  /* 0x00000001090c7824 */ /* 0x000fe200078e0a0c */
[----:B------:R-:W-:Y:S01]  /*84b0*/  F2FP.SATFINITE.E4M3.F32.PACK_AB_MERGE_C R28, R29, R28, RZ ;  /* 0x0000001c1d1c723e */ /* 0x000fe200048070ff */
[----:B------:R-:W-:Y:S01]  /*84c0*/  FADD R17, R17, -1 ;  /* 0xbf80000011117421 */ /* 0x000fe20000000000 */
[----:B------:R-:W-:Y:S01]  /*84d0*/  F2FP.SATFINITE.E4M3.F32.PACK_AB_MERGE_C R30, R31, R30, RZ ;  /* 0x0000001e1f1e723e */ /* 0x000fe200048070ff */
[----:B------:R-:W-:Y:S01]  /*84e0*/  IMAD.IADD R13, R8, 0x1, -R13 ;  /* 0x00000001080d7824 */ /* 0x000fe200078e0a0d */
[----:B------:R-:W-:Y:S01]  /*84f0*/  F2FP.SATFINITE.E4M3.F32.PACK_AB_MERGE_C R19, R6, R19, RZ ;  /* 0x000000130613723e */ /* 0x000fe200048070ff */
[----:B------:R-:W-:Y:S01]  /*8500*/  IMAD.IADD R14, R3, 0x1, -R14 ;  /* 0x00000001030e7824 */ /* 0x000fe200078e0a0e */
[----:B------:R-:W-:Y:S01]  /*8510*/  F2FP.SATFINITE.E4M3.F32.PACK_AB_MERGE_C R20, R4, R5, RZ ;  /* 0x000000050414723e */ /* 0x000fe200048070ff */
[----:B------:R-:W-:Y:S01]  /*8520*/  FADD R12, R12, -1 ;  /* 0xbf8000000c0c7421 */ /* 0x000fe20000000000 */
[----:B------:R-:W-:Y:S01]  /*8530*/  F2FP.SATFINITE.E4M3.F32.PACK_AB_MERGE_C R4, R89, R88, R92 ;  /* 0x000000585904723e */ /* 0x000fe2000480705c */
[----:B------:R-:W-:Y:S01]  /*8540*/  FADD R13, R13, -1 ;  /* 0xbf8000000d0d7421 */ /* 0x000fe20000000000 */
[----:B------:R-:W-:Y:S01]  /*8550*/  F2FP.SATFINITE.E4M3.F32.PACK_AB_MERGE_C R5, R91, R90, R94 ;  /* 0x0000005a5b05723e */ /* 0x000fe2000480705e */
[----:B------:R-:W-:Y:S01]  /*8560*/  FADD R14, R14, -1 ;  /* 0xbf8000000e0e7421 */ /* 0x000fe20000000000 */
[----:B------:R-:W-:Y:S01]  /*8570*/  F2FP.SATFINITE.E4M3.F32.PACK_AB_MERGE_C R6, R16, R211, R28 ;  /* 0x000000d31006723e */ /* 0x000fe2000480701c */
[----:B------:R-:W-:Y:S01]  /*8580*/  IMAD.MOV.U32 R16, RZ, RZ, 0x3dc6b27f ;  /* 0x3dc6b27fff107424 */ /* 0x000fe200078e00ff */
[----:B------:R-:W-:Y:S01]  /*8590*/  F2FP.SATFINITE.E4M3.F32.PACK_AB_MERGE_C R7, R7, R26, R30 ;  /* 0x0000001a0707723e */ /* 0x000fe2000480701e */
[----:B------:R-:W-:Y:S01]  /*85a0*/  @!P6 FMUL R39, R39, 16777216 ;  /* 0x4b8000002727e820 */ /* 0x000fe20000400000 */
[----:B------:R-:W-:Y:S01]  /*85b0*/  LOP3.LUT R177, R228, 0xff, RZ, 0xc0, !PT ;  /* 0x000000ffe4b17812 */ /* 0x000fe200078ec0ff */
[----:B------:R-:W-:Y:S01]  /*85c0*/  @!P6 FMUL R38, R38, 16777216 ;  /* 0x4b8000002626e820 */ /* 0x000fe20000400000 */
[----:B------:R-:W-:Y:S01]  /*85d0*/  ISETP.GE.U32.AND P0, PT, R8, 0x7f800000, PT ;  /* 0x7f8000000800780c */ /* 0x000fe20003f06070 */
[----:B------:R0:W-:Y:S01]  /*85e0*/  STSM.16.M88.4 [R2], R4 ;  /* 0x0000000402007844 */ /* 0x0001e20000000200 */
[----:B------:R-:W-:Y:S01]  /*85f0*/  LEA R177, R177, UR19, 0x4 ;  /* 0x00000013b1b17c11 */ /* 0x000fe2000f8e20ff */
[----:B------:R-:W-:Y:S01]  /*8600*/  @!P3 FMUL R103, R103, 16777216 ;  /* 0x4b8000006767b820 */ /* 0x000fe20000400000 */
[----:B------:R-:W-:Y:S01]  /*8610*/  ISETP.GE.U32.AND P1, PT, R10, 0x7f800000, PT ;  /* 0x7f8000000a00780c */ /* 0x000fe20003f26070 */
[----:B------:R-:W-:Y:S01]  /*8620*/  BAR.SYNC.DEFER_BLOCKING 0x0 ;  /* 0x0000000000007b1d */ /* 0x000fe20000010000 */
[----:B------:R-:W-:Y:S01]  /*8630*/  ISETP.GE.U32.AND P5, PT, R9, 0x7f800000, PT ;  /* 0x7f8000000900780c */ /* 0x000fe20003fa6070 */
[----:B------:R-:W-:Y:S01]  /*8640*/  @!P3 FMUL R102, R102, 16777216 ;  /* 0x4b8000006666b820 */ /* 0x000fe20000400000 */
[----:B------:R-:W-:Y:S01]  /*8650*/  @!P2 FMUL R101, R101, 16777216 ;  /* 0x4b8000006565a820 */ /* 0x000fe20000400000 */
[----:B------:R-:W-:Y:S01]  /*8660*/  @!P2 FMUL R100, R100, 16777216 ;  /* 0x4b8000006464a820 */ /* 0x000fe20000400000 */
[----:B------:R-:W-:Y:S01]  /*8670*/  @!P6 FMUL R35, R35, 16777216 ;  /* 0x4b8000002323e820 */ /* 0x000fe20000400000 */
[----:B------:R-:W-:Y:S01]  /*8680*/  @!P6 FMUL R34, R34, 16777216 ;  /* 0x4b8000002222e820 */ /* 0x000fe20000400000 */
[C---:B------:R-:W-:Y:S01]  /*8690*/  FMUL R39, R212.reuse, R39 ;  /* 0x00000027d4277220 */ /* 0x040fe20000400000 */
[----:B------:R-:W-:Y:S01]  /*86a0*/  FMUL R38, R212, R38 ;  /* 0x00000026d4267220 */ /* 0x000fe20000400000 */
[----:B------:R-:W-:Y:S01]  /*86b0*/  @!P3 FMUL R99, R99, 16777216 ;  /* 0x4b8000006363b820 */ /* 0x000fe20000400000 */
[----:B------:R-:W-:Y:S01]  /*86c0*/  @!P3 FMUL R98, R98, 16777216 ;  /* 0x4b8000006262b820 */ /* 0x000fe20000400000 */
[----:B------:R-:W-:Y:S01]  /*86d0*/  FMUL R103, R208, R103 ;  /* 0x00000067d0677220 */ /* 0x000fe20000400000 */
[-C--:B0-----:R-:W-:Y:S01]  /*86e0*/  FFMA.FTZ R6, R17, R16.reuse, -0.16845393180847167969 ;  /* 0xbe2c7f3011067423 */ /* 0x081fe20000010010 */
[-C--:B------:R-:W-:Y:S01]  /*86f0*/  FFMA.FTZ R5, R12, R16.reuse, -0.16845393180847167969 ;  /* 0xbe2c7f300c057423 */ /* 0x080fe20000010010 */
[-C--:B------:R-:W-:Y:S01]  /*8700*/  FFMA.FTZ R4, R13, R16.reuse, -0.16845393180847167969 ;  /* 0xbe2c7f300d047423 */ /* 0x080fe20000010010 */
[----:B------:R-:W-:Y:S01]  /*8710*/  FFMA.FTZ R7, R14, R16, -0.16845393180847167969 ;  /* 0xbe2c7f300e077423 */ /* 0x000fe20000010010 */
[----:B------:R-:W-:Y:S01]  /*8720*/  FFMA.FTZ R6, R17, R6, 0.1716887056827545166 ;  /* 0x3e2fcf2a11067423 */ /* 0x000fe20000010006 */
[----:B------:R-:W-:Y:S01]  /*8730*/  FFMA.FTZ R5, R12, R5, 0.1716887056827545166 ;  /* 0x3e2fcf2a0c057423 */ /* 0x000fe20000010005 */
[----:B------:R-:W-:Y:S01]  /*8740*/  FFMA.FTZ R4, R13, R4, 0.1716887056827545166 ;  /* 0x3e2fcf2a0d047423 */ /* 0x000fe20000010004 */
[----:B------:R-:W-:Y:S01]  /*8750*/  FFMA.FTZ R7, R14, R7, 0.1716887056827545166 ;  /* 0x3e2fcf2a0e077423 */ /* 0x000fe20000010007 */
[----:B------:R-:W-:Y:S01]  /*8760*/  FFMA.FTZ R6, R17, R6, -0.17900948226451873779 ;  /* 0xbe374e4311067423 */ /* 0x000fe20000010006 */
[----:B------:R-:W-:Y:S01]  /*8770*/  FFMA.FTZ R5, R12, R5, -0.17900948226451873779 ;  /* 0xbe374e430c057423 */ /* 0x000fe20000010005 */
[----:B------:R-:W-:Y:S01]  /*8780*/  FFMA.FTZ R4, R13, R4, -0.17900948226451873779 ;  /* 0xbe374e430d047423 */ /* 0x000fe20000010004 */
[----:B------:R-:W-:Y:S01]  /*8790*/  FFMA.FTZ R7, R14, R7, -0.17900948226451873779 ;  /* 0xbe374e430e077423 */ /* 0x000fe20000010007 */
[----:B------:R-:W-:Y:S01]  /*87a0*/  FFMA.FTZ R6, R17, R6, 0.20512372255325317383 ;  /* 0x3e520bf411067423 */ /* 0x000fe20000010006 */
[----:B------:R-:W-:Y:S01]  /*87b0*/  FFMA.FTZ R5, R12, R5, 0.20512372255325317383 ;  /* 0x3e520bf40c057423 */ /* 0x000fe20000010005 */
[----:B------:R-:W-:Y:S01]  /*87c0*/  FFMA.FTZ R4, R13, R4, 0.20512372255325317383 ;  /* 0x3e520bf40d047423 */ /* 0x000fe20000010004 */
[----:B------:R-:W-:Y:S01]  /*87d0*/  FFMA.FTZ R7, R14, R7, 0.20512372255325317383 ;  /* 0x3e520bf40e077423 */ /* 0x000fe20000010007 */
[----:B------:R-:W-:Y:S01]  /*87e0*/  FFMA.FTZ R6, R17, R6, -0.24046532809734344482 ;  /* 0xbe763c8b11067423 */ /* 0x000fe20000010006 */
[----:B------:R-:W-:Y:S01]  /*87f0*/  FFMA.FTZ R5, R12, R5, -0.24046532809734344482 ;  /* 0xbe763c8b0c057423 */ /* 0x000fe20000010005 */
[----:B------:R-:W-:Y:S01]  /*8800*/  FFMA.FTZ R4, R13, R4, -0.24046532809734344482 ;  /* 0xbe763c8b0d047423 */ /* 0x000fe20000010004 */
[----:B------:R-:W-:Y:S01]  /*8810*/  FFMA.FTZ R7, R14, R7, -0.24046532809734344482 ;  /* 0xbe763c8b0e077423 */ /* 0x000fe20000010007 */
[----:B------:R-:W-:Y:S01]  /*8820*/  FFMA.FTZ R6, R17, R6, 0.28857114911079406738 ;  /* 0x3e93bf9911067423 */ /* 0x000fe20000010006 */
[----:B------:R-:W-:Y:S01]  /*8830*/  FFMA.FTZ R5, R12, R5, 0.28857114911079406738 ;  /* 0x3e93bf990c057423 */ /* 0x000fe20000010005 */
[----:B------:R-:W-:Y:S01]  /*8840*/  FFMA.FTZ R4, R13, R4, 0.28857114911079406738 ;  /* 0x3e93bf990d047423 */ /* 0x000fe20000010004 */
[----:B------:R-:W-:Y:S01]  /*8850*/  FFMA.FTZ R7, R14, R7, 0.28857114911079406738 ;  /* 0x3e93bf990e077423 */ /* 0x000fe20000010007 */
[----:B------:R-:W-:Y:S01]  /*8860*/  FFMA.FTZ R6, R17, R6, -0.36067417263984680176 ;  /* 0xbeb8aa4911067423 */ /* 0x000fe20000010006 */
[----:B------:R-:W-:Y:S01]  /*8870*/  FFMA.FTZ R5, R12, R5, -0.36067417263984680176 ;  /* 0xbeb8aa490c057423 */ /* 0x000fe20000010005 */
[----:B------:R-:W-:Y:S01]  /*8880*/  FFMA.FTZ R4, R13, R4, -0.36067417263984680176 ;  /* 0xbeb8aa490d047423 */ /* 0x000fe20000010004 */
[----:B------:R-:W-:Y:S01]  /*8890*/  FFMA.FTZ R7, R14, R7, -0.36067417263984680176 ;  /* 0xbeb8aa490e077423 */ /* 0x000fe20000010007 */
[----:B------:R-:W-:Y:S01]  /*88a0*/  FFMA.FTZ R6, R17, R6, 0.48089820146560668945 ;  /* 0x3ef6384a11067423 */ /* 0x000fe20000010006 */
[----:B------:R-:W-:Y:S01]  /*88b0*/  FFMA.FTZ R5, R12, R5, 0.48089820146560668945 ;  /* 0x3ef6384a0c057423 */ /* 0x000fe20000010005 */
[----:B------:R-:W-:Y:S01]  /*88c0*/  FFMA.FTZ R4, R13, R4, 0.48089820146560668945 ;  /* 0x3ef6384a0d047423 */ /* 0x000fe20000010004 */
[----:B------:R-:W-:Y:S01]  /*88d0*/  FFMA.FTZ R7, R14, R7, 0.48089820146560668945 ;  /* 0x3ef6384a0e077423 */ /* 0x000fe20000010007 */
[----:B------:R-:W-:Y:S01]  /*88e0*/  FFMA.FTZ R6, R17, R6, -0.72134751081466674805 ;  /* 0xbf38aa3b11067423 */ /* 0x000fe20000010006 */
[----:B------:R-:W-:Y:S01]  /*88f0*/  FFMA.FTZ R5, R12, R5, -0.72134751081466674805 ;  /* 0xbf38aa3b0c057423 */ /* 0x000fe20000010005 */
[----:B------:R-:W-:Y:S01]  /*8900*/  FFMA.FTZ R4, R13, R4, -0.72134751081466674805 ;  /* 0xbf38aa3b0d047423 */ /* 0x000fe20000010004 */
[----:B------:R-:W-:Y:S01]  /*8910*/  FFMA.FTZ R7, R14, R7, -0.72134751081466674805 ;  /* 0xbf38aa3b0e077423 */ /* 0x000fe20000010007 */
[----:B------:R-:W-:Y:S01]  /*8920*/  FMUL R6, R17, R6 ;  /* 0x0000000611067220 */ /* 0x000fe20000400000 */
[----:B------:R-:W-:Y:S01]  /*8930*/  FMUL R5, R12, R5 ;  /* 0x000000050c057220 */ /* 0x000fe20000400000 */
[----:B------:R-:W-:Y:S01]  /*8940*/  FMUL R4, R13, R4 ;  /* 0x000000040d047220 */ /* 0x000fe20000400000 */
[----:B------:R-:W-:Y:S01]  /*8950*/  FMUL R7, R14, R7 ;  /* 0x000000070e077220 */ /* 0x000fe20000400000 */
[----:B------:R-:W-:Y:S01]  /*8960*/  FMUL R6, R17, R6 ;  /* 0x0000000611067220 */ /* 0x000fe20000400000 */
[----:B------:R-:W-:Y:S01]  /*8970*/  FMUL R5, R12, R5 ;  /* 0x000000050c057220 */ /* 0x000fe20000400000 */
[----:B------:R-:W-:Y:S01]  /*8980*/  FMUL R4, R13, R4 ;  /* 0x000000040d047220 */ /* 0x000fe20000400000 */
[----:B------:R-:W-:Y:S01]  /*8990*/  FMUL R7, R14, R7 ;  /* 0x000000070e077220 */ /* 0x000fe20000400000 */
[----:B------:R-:W-:Y:S01]  /*89a0*/  FFMA.FTZ R6, R17, 1.4426950216293334961, R6 ;  /* 0x3fb8aa3b11067823 */ /* 0x000fe20000010006 */
[----:B------:R-:W-:Y:S01]  /*89b0*/  FFMA.FTZ R5, R12, 1.4426950216293334961, R5 ;  /* 0x3fb8aa3b0c057823 */ /* 0x000fe20000010005 */
[----:B------:R-:W-:Y:S01]  /*89c0*/  FMUL R102, R208, R102 ;  /* 0x00000066d0667220 */ /* 0x000fe20000400000 */
[----:B------:R-:W-:Y:S01]  /*89d0*/  @!P2 FMUL R97, R97, 16777216 ;  /* 0x4b8000006161a820 */ /* 0x000fe20000400000 */
[----:B------:R-:W-:Y:S01]  /*89e0*/  FADD R175, R175, R6 ;  /* 0x00000006afaf7221 */ /* 0x000fe20000000000 */
[----:B------:R-:W-:Y:S01]  /*89f0*/  F2FP.SATFINITE.E4M3.F32.PACK_AB_MERGE_C R6, R33, R32, R19 ;  /* 0x000000202106723e */ /* 0x000fe20004807013 */
[----:B------:R-:W-:Y:S01]  /*8a00*/  @!P2 FMUL R96, R96, 16777216 ;  /* 0x4b8000006060a820 */ /* 0x000fe20000400000 */
[----:B------:R-:W-:Y:S01]  /*8a10*/  LDS.128 R16, [R177] ;  /* 0x00000000b1107984 */ /* 0x000fe20000000c00 */
[C---:B------:R-:W-:Y:S01]  /*8a20*/  FMUL R101, R209.reuse, R101 ;  /* 0x00000065d1657220 */ /* 0x040fe20000400000 */
[----:B------:R-:W-:Y:S01]  /*8a30*/  FMUL R100, R209, R100 ;  /* 0x00000064d1647220 */ /* 0x000fe20000400000 */
[----:B------:R-:W-:Y:S01]  /*8a40*/  FFMA.FTZ R13, R13, 1.4426950216293334961, R4 ;  /* 0x3fb8aa3b0d0d7823 */ /* 0x000fe20000010004 */
[----:B------:R-:W-:Y:S01]  /*8a50*/  FFMA.FTZ R14, R14, 1.4426950216293334961, R7 ;  /* 0x3fb8aa3b0e0e7823 */ /* 0x000fe20000010007 */
[----:B------:R-:W-:Y:S01]  /*8a60*/  FADD R174, R174, R5 ;  /* 0x00000005aeae7221 */ /* 0x000fe20000000000 */
[C---:B------:R-:W-:Y:S01]  /*8a70*/  FMUL R35, R212.reuse, R35 ;  /* 0x00000023d4237220 */ /* 0x040fe20000400000 */
[----:B------:R-:W-:Y:S01]  /*8a80*/  FMUL R34, R212, R34 ;  /* 0x00000022d4227220 */ /* 0x000fe20000400000 */
[C---:B------:R-:W-:Y:S01]  /*8a90*/  FMUL R99, R208.reuse, R99 ;  /* 0x00000063d0637220 */ /* 0x040fe20000400000 */
[----:B------:R-:W-:Y:S01]  /*8aa0*/  FMUL R98, R208, R98 ;  /* 0x00000062d0627220 */ /* 0x000fe20000400000 */
[C---:B------:R-:W-:Y:S01]  /*8ab0*/  FMUL R97, R209.reuse, R97 ;  /* 0x00000061d1617220 */ /* 0x040fe20000400000 */
[----:B------:R-:W-:Y:S01]  /*8ac0*/  FMUL R96, R209, R96 ;  /* 0x00000060d1607220 */ /* 0x000fe20000400000 */
[----:B------:R-:W-:Y:S01]  /*8ad0*/  @P0 IMAD.MOV.U32 R5, RZ, RZ, 0x7f800000 ;  /* 0x7f800000ff050424 */ /* 0x000fe200078e00ff */
[----:B------:R-:W-:Y:S01]  /*8ae0*/  F2FP.SATFINITE.E4M3.F32.PACK_AB_MERGE_C R100, R101, R100, RZ ;  /* 0x000000646564723e */ /* 0x000fe200048070ff */
[----:B------:R-:W-:Y:S01]  /*8af0*/  @P1 IMAD.MOV.U32 R7, RZ, RZ, 0x7f800000 ;  /* 0x7f800000ff071424 */ /* 0x000fe200078e00ff */
[----:B------:R-:W-:Y:S01]  /*8b00*/  F2FP.SATFINITE.E4M3.F32.PACK_AB_MERGE_C R102, R103, R102, RZ ;  /* 0x000000666766723e */ /* 0x000fe200048070ff */
[----:B------:R-:W-:Y:S01]  /*8b10*/  @P5 IMAD.MOV.U32 R4, RZ, RZ, 0x7f800000 ;  /* 0x7f800000ff045424 */ /* 0x000fe200078e00ff */
[----:B------:R-:W-:Y:S01]  /*8b20*/  F2FP.SATFINITE.E4M3.F32.PACK_AB_MERGE_C R38, R39, R38, RZ ;  /* 0x000000262726723e */ /* 0x000fe200048070ff */
[----:B------:R-:W-:Y:S01]  /*8b30*/  FADD R176, R176, R13 ;  /* 0x0000000db0b07221 */ /* 0x000fe20000000000 */
[----:B------:R-:W-:Y:S01]  /*8b40*/  @P0 FFMA.FTZ R176, R8, R5, +INF ;  /* 0x7f80000008b00423 */ /* 0x000fe20000010005 */
[----:B------:R-:W-:Y:S01]  /*8b50*/  @P1 FFMA.FTZ R175, R10, R7, +INF ;  /* 0x7f8000000aaf1423 */ /* 0x000fe20000010007 */
[----:B------:R-:W-:Y:S01]  /*8b60*/  @P5 FFMA.FTZ R174, R9, R4, +INF ;  /* 0x7f80000009ae5423 */ /* 0x000fe20000010004 */
[----:B------:R-:W-:Y:S01]  /*8b70*/  F2FP.SATFINITE.E4M3.F32.PACK_AB_MERGE_C R4, R97, R96, R100 ;  /* 0x000000606104723e */ /* 0x000fe20004807064 */
[----:B------:R-:W-:Y:S01]  /*8b80*/  @!P6 FMUL R47, R47, 16777216 ;  /* 0x4b8000002f2fe820 */ /* 0x000fe20000400000 */
[----:B------:R-:W-:Y:S01]  /*8b90*/  F2FP.SATFINITE.E4M3.F32.PACK_AB_MERGE_C R5, R99, R98, R102 ;  /* 0x000000626305723e */ /* 0x000fe20004807066 */
[----:B------:R-:W-:Y:S01]  /*8ba0*/  @!P6 FMUL R46, R46, 16777216 ;  /* 0x4b8000002e2ee820 */ /* 0x000fe20000400000 */
[----:B------:R-:W-:Y:S01]  /*8bb0*/  F2FP.SATFINITE.E4M3.F32.PACK_AB_MERGE_C R7, R35, R34, R38 ;  /* 0x000000222307723e */ /* 0x000fe20004807026 */
[----:B------:R-:W-:Y:S01]  /*8bc0*/  BAR.SYNC.DEFER_BLOCKING 0x0 ;  /* 0x0000000000007b1d */ /* 0x000fe20000010000 */
[----:B------:R-:W-:Y:S01]  /*8bd0*/  ISETP.GE.U32.AND P4, PT, R3, 0x7f800000, PT ;  /* 0x7f8000000300780c */ /* 0x000fe20003f86070 */
[----:B------:R-:W-:Y:S01]  /*8be0*/  @!P3 FMUL R111, R111, 16777216 ;  /* 0x4b8000006f6fb820 */ /* 0x000fe20000400000 */
        /* <DEDUP_REMOVED lines=17> */
[----:B------:R-:W-:Y:S01]  /*8d00*/  @!P3 FMUL R147, R147, 16777216 ;  /* 0x4b8000009393b820 */ /* 0x000fe20000400000 */
[----:B------:R-:W-:Y:S01]  /*8d10*/  @!P3 FMUL R146, R146, 16777216 ;  /* 0x4b8000009292b820 */ /* 0x000fe20000400000 */
[----:B------:R-:W-:Y:S01]  /*8d20*/  @!P3 FMUL R143, R143, 16777216 ;  /* 0x4b8000008f8fb820 */ /* 0x000fe20000400000 */
[----:B------:R-:W-:Y:S01]  /*8d30*/  @!P3 FMUL R142, R142, 16777216 ;  /* 0x4b8000008e8eb820 */ /* 0x000fe20000400000 */
[----:B------:R-:W-:Y:S01]  /*8d40*/  STSM.16.M88.4 [R2], R4 ;  /* 0x0000000402007844 */ /* 0x000fe20000000200 */
[----:B------:R-:W-:Y:S01]  /*8d50*/  @!P3 FMUL R139, R139, 16777216 ;  /* 0x4b8000008b8bb820 */ /* 0x000fe20000400000 */
[----:B------:R-:W-:Y:S01]  /*8d60*/  @!P3 FMUL R138, R138, 16777216 ;  /* 0x4b8000008a8ab820 */ /* 0x000fe20000400000 */
[----:B------:R-:W-:Y:S01]  /*8d70*/  @!P3 FMUL R135, R135, 16777216 ;  /* 0x4b8000008787b820 */ /* 0x000fe20000400000 */
[----:B------:R-:W-:Y:S01]  /*8d80*/  BAR.SYNC.DEFER_BLOCKING 0x0 ;  /* 0x0000000000007b1d */ /* 0x000fe20000010000 */
        /* <DEDUP_REMOVED lines=11> */
[----:B------:R-:W-:Y:S01]  /*8e40*/  FSETP.NEU.AND P3, PT, R8, RZ, PT ;  /* 0x000000ff0800720b */ /* 0x000fe20003f6d000 */
        /* <DEDUP_REMOVED lines=8> */
[----:B------:R-:W-:Y:S01]  /*8ed0*/  @!P2 FMUL R149, R149, 16777216 ;  /* 0x4b8000009595a820 */ /* 0x000fe20000400000 */
[----:B------:R-:W-:Y:S01]  /*8ee0*/  F2FP.SATFINITE.E4M3.F32.PACK_AB_MERGE_C R110, R111, R110, RZ ;  /* 0x0000006e6f6e723e */ /* 0x000fe200048070ff */
[----:B------:R-:W-:Y:S01]  /*8ef0*/  @!P2 FMUL R148, R148, 16777216 ;  /* 0x4b8000009494a820 */ /* 0x000fe20000400000 */
[----:B------:R-:W0:Y:S01]  /*8f00*/  LDS.128 R28, [R177] ;  /* 0x00000000b11c7984 */ /* 0x000e220000000c00 */
[----:B------:R-:W-:Y:S01]  /*8f10*/  F2FP.SATFINITE.E4M3.F32.PACK_AB_MERGE_C R46, R47, R46, RZ ;  /* 0x0000002e2f2e723e */ /* 0x000fe200048070ff */
        /* <DEDUP_REMOVED lines=18> */
[----:B------:R-:W-:Y:S01]  /*9040*/  FADD R163, R163, R14 ;  /* 0x0000000ea3a37221 */ /* 0x000fe20000000000 */
[----:B------:R-:W-:Y:S01]  /*9050*/  FSETP.NEU.AND P2, PT, R10, RZ, PT ;  /* 0x000000ff0a00720b */ /* 0x000fe20003f4d000 */
[----:B------:R-:W-:Y:S01]  /*9060*/  @P4 FFMA.FTZ R163, R3, R8, +INF ;  /* 0x7f80000003a34423 */ /* 0x000fe20000010008 */
[----:B------:R-:W-:Y:S01]  /*9070*/  FSETP.NEU.AND P1, PT, R9, RZ, PT ;  /* 0x000000ff0900720b */ /* 0x000fe20003f2d000 */
[C---:B------:R-:W-:Y:S01]  /*9080*/  FMUL R44, R208.reuse, R151 ;  /* 0x00000097d02c7220 */ /* 0x040fe20000400000 */
[----:B------:R-:W-:Y:S01]  /*9090*/  F2FP.SATFINITE.E4M3.F32.PACK_AB_MERGE_C R8, R105, R104, R108 ;  /* 0x000000686908723e */ /* 0x000fe2000480706c */
[----:B------:R-:W-:Y:S01]  /*90a0*/  FMUL R21, R208, R150 ;  /* 0x00000096d0157220 */ /* 0x000fe20000400000 */
[----:B------:R-:W-:Y:S01]  /*90b0*/  F2FP.SATFINITE.E4M3.F32.PACK_AB_MERGE_C R9, R107, R106, R110 ;  /* 0x0000006a6b09723e */ /* 0x000fe2000480706e */
[----:B------:R-:W-:Y:S01]  /*90c0*/  FMUL R36, R209, R141 ;  /* 0x0000008dd1247220 */ /* 0x000fe20000400000 */
[----:B------:R-:W-:Y:S01]  /*90d0*/  F2FP.SATFINITE.E4M3.F32.PACK_AB_MERGE_C R10, R41, R40, R20 ;  /* 0x00000028290a723e */ /* 0x000fe20004807014 */
[----:B------:R-:W-:Y:S01]  /*90e0*/  FMUL R23, R209, R140 ;  /* 0x0000008cd1177220 */ /* 0x000fe20000400000 */
[----:B------:R-:W-:Y:S01]  /*90f0*/  F2FP.SATFINITE.E4M3.F32.PACK_AB_MERGE_C R11, R11, R42, R46 ;  /* 0x0000002a0b0b723e */ /* 0x000fe2000480702e */
[----:B------:R-:W-:Y:S01]  /*9100*/  BAR.SYNC.DEFER_BLOCKING 0x0 ;  /* 0x0000000000007b1d */ /* 0x000fe20000010000 */
[----:B------:R-:W-:Y:S01]  /*9110*/  F2FP.SATFINITE.E4M3.F32.PACK_AB_MERGE_C R44, R44, R21, RZ ;  /* 0x000000152c2c723e */ /* 0x000fe200048070ff */
[----:B------:R-:W-:Y:S01]  /*9120*/  @!P6 FMUL R55, R55, 16777216 ;  /* 0x4b8000003737e820 */ /* 0x000fe20000400000 */
[----:B------:R-:W-:Y:S01]  /*9130*/  F2FP.SATFINITE.E4M3.F32.PACK_AB_MERGE_C R36, R36, R23, RZ ;  /* 0x000000172424723e */ /* 0x000fe200048070ff */
[----:B------:R-:W-:Y:S01]  /*9140*/  @!P6 FMUL R54, R54, 16777216 ;  /* 0x4b8000003636e820 */ /* 0x000fe20000400000 */
[----:B------:R-:W-:Y:S01]  /*9150*/  @!P6 FMUL R51, R51, 16777216 ;  /* 0x4b8000003333e820 */ /* 0x000fe20000400000 */
[----:B------:R-:W-:Y:S01]  /*9160*/  @!P6 FMUL R50, R50, 16777216 ;  /* 0x4b8000003232e820 */ /* 0x000fe20000400000 */
[C---:B------:R-:W-:Y:S01]  /*9170*/  FMUL R55, R212.reuse, R55 ;  /* 0x00000037d4377220 */ /* 0x040fe20000400000 */
[----:B------:R-:W-:Y:S01]  /*9180*/  FMUL R54, R212, R54 ;  /* 0x00000036d4367220 */ /* 0x000fe20000400000 */
[C---:B------:R-:W-:Y:S01]  /*9190*/  FMUL R119, R208.reuse, R119 ;  /* 0x00000077d0777220 */ /* 0x040fe20000400000 */
[----:B------:R-:W-:Y:S01]  /*91a0*/  FMUL R118, R208, R118 ;  /* 0x00000076d0767220 */ /* 0x000fe20000400000 */
[C---:B------:R-:W-:Y:S01]  /*91b0*/  FMUL R117, R209.reuse, R117 ;  /* 0x00000075d1757220 */ /* 0x040fe20000400000 */
[C---:B------:R-:W-:Y:S01]  /*91c0*/  FMUL R116, R209.reuse, R116 ;  /* 0x00000074d1747220 */ /* 0x040fe20000400000 */
[C---:B------:R-:W-:Y:S01]  /*91d0*/  FMUL R15, R212.reuse, R51 ;  /* 0x00000033d40f7220 */ /* 0x040fe20000400000 */
[----:B------:R-:W-:Y:S01]  /*91e0*/  FMUL R50, R212, R50 ;  /* 0x00000032d4327220 */ /* 0x000fe20000400000 */
[C---:B------:R-:W-:Y:S01]  /*91f0*/  FMUL R115, R208.reuse, R115 ;  /* 0x00000073d0737220 */ /* 0x040fe20000400000 */
[C---:B------:R-:W-:Y:S01]  /*9200*/  FMUL R114, R208.reuse, R114 ;  /* 0x00000072d0727220 */ /* 0x040fe20000400000 */
[C---:B------:R-:W-:Y:S01]  /*9210*/  FMUL R113, R209.reuse, R113 ;  /* 0x00000071d1717220 */ /* 0x040fe20000400000 */
[----:B------:R-:W-:Y:S01]  /*9220*/  FMUL R112, R209, R112 ;  /* 0x00000070d1707220 */ /* 0x000fe20000400000 */
[----:B------:R-:W-:Y:S01]  /*9230*/  F2FP.SATFINITE.E4M3.F32.PACK_AB_MERGE_C R116, R117, R116, RZ ;  /* 0x000000747574723e */ /* 0x000fe200048070ff */
[C---:B------:R-:W-:Y:S01]  /*9240*/  FMUL R27, R208.reuse, R127 ;  /* 0x0000007fd01b7220 */ /* 0x040fe20000400000 */
[----:B------:R-:W-:Y:S01]  /*9250*/  F2FP.SATFINITE.E4M3.F32.PACK_AB_MERGE_C R118, R119, R118, RZ ;  /* 0x000000767776723e */ /* 0x000fe200048070ff */
[C---:B------:R-:W-:Y:S01]  /*9260*/  FMUL R126, R208.reuse, R126 ;  /* 0x0000007ed07e7220 */ /* 0x040fe20000400000 */
[----:B------:R-:W-:Y:S01]  /*9270*/  F2FP.SATFINITE.E4M3.F32.PACK_AB_MERGE_C R52, R53, R52, RZ ;  /* 0x000000343534723e */ /* 0x000fe200048070ff */
[----:B------:R-:W-:Y:S01]  /*9280*/  STSM.16.M88.4 [R2], R8 ;  /* 0x0000000802007844 */ /* 0x000fe20000000200 */
[----:B------:R-:W-:Y:S01]  /*9290*/  F2FP.SATFINITE.E4M3.F32.PACK_AB_MERGE_C R54, R55, R54, RZ ;  /* 0x000000363736723e */ /* 0x000fe200048070ff */
[----:B------:R-:W-:Y:S01]  /*92a0*/  FMUL R25, R209, R133 ;  /* 0x00000085d1197220 */ /* 0x000fe20000400000 */
[----:B------:R-:W-:Y:S01]  /*92b0*/  F2FP.SATFINITE.E4M3.F32.PACK_AB_MERGE_C R12, R113, R112, R116 ;  /* 0x00000070710c723e */ /* 0x000fe20004807074 */
[----:B------:R-:W-:Y:S01]  /*92c0*/  BAR.SYNC.DEFER_BLOCKING 0x0 ;  /* 0x0000000000007b1d */ /* 0x000fe20000010000 */
[----:B------:R-:W-:Y:S01]  /*92d0*/  F2FP.SATFINITE.E4M3.F32.PACK_AB_MERGE_C R13, R115, R114, R118 ;  /* 0x00000072730d723e */ /* 0x000fe20004807076 */
[----:B------:R-:W-:Y:S01]  /*92e0*/  FMUL R132, R209, R132 ;  /* 0x00000084d1847220 */ /* 0x000fe20000400000 */
[----:B------:R-:W-:Y:S01]  /*92f0*/  F2FP.SATFINITE.E4M3.F32.PACK_AB_MERGE_C R14, R49, R48, R52 ;  /* 0x00000030310e723e */ /* 0x000fe20004807034 */
[----:B------:R-:W-:Y:S01]  /*9300*/  FMUL R24, R209, R125 ;  /* 0x0000007dd1187220 */ /* 0x000fe20000400000 */
[----:B------:R-:W-:Y:S01]  /*9310*/  F2FP.SATFINITE.E4M3.F32.PACK_AB_MERGE_C R15, R15, R50, R54 ;  /* 0x000000320f0f723e */ /* 0x000fe20004807036 */
[C---:B------:R-:W-:Y:S01]  /*9320*/  FMUL R51, R209.reuse, R124 ;  /* 0x0000007cd1337220 */ /* 0x040fe20000400000 */
[C---:B------:R-:W-:Y:S01]  /*9330*/  FMUL R121, R209.reuse, R121 ;  /* 0x00000079d1797220 */ /* 0x040fe20000400000 */
[C---:B------:R-:W-:Y:S01]  /*9340*/  FMUL R120, R209.reuse, R120 ;  /* 0x00000078d1787220 */ /* 0x040fe20000400000 */
[C---:B------:R-:W-:Y:S01]  /*9350*/  FMUL R123, R208.reuse, R123 ;  /* 0x0000007bd07b7220 */ /* 0x040fe20000400000 */
[----:B------:R-:W-:Y:S01]  /*9360*/  FMUL R122, R208, R122 ;  /* 0x0000007ad07a7220 */ /* 0x000fe20000400000 */
[C---:B------:R-:W-:Y:S01]  /*9370*/  FMUL R129, R209.reuse, R129 ;  /* 0x00000081d1817220 */ /* 0x040fe20000400000 */
[----:B------:R-:W-:Y:S01]  /*9380*/  FMUL R128, R209, R128 ;  /* 0x00000080d1807220 */ /* 0x000fe20000400000 */
[----:B------:R-:W-:Y:S01]  /*9390*/  F2FP.SATFINITE.E4M3.F32.PACK_AB_MERGE_C R24, R24, R51, RZ ;  /* 0x000000331818723e */ /* 0x000fe200048070ff */
[----:B------:R-:W-:Y:S01]  /*93a0*/  @!P6 FMUL R63, R63, 16777216 ;  /* 0x4b8000003f3fe820 */ /* 0x000fe20000400000 */
[----:B------:R-:W-:Y:S01]  /*93b0*/  F2FP.SATFINITE.E4M3.F32.PACK_AB_MERGE_C R27, R27, R126, RZ ;  /* 0x0000007e1b1b723e */ /* 0x000fe200048070ff */
[----:B------:R-:W-:Y:S01]  /*93c0*/  @!P6 FMUL R62, R62, 16777216 ;  /* 0x4b8000003e3ee820 */ /* 0x000fe20000400000 */
[----:B------:R-:W-:Y:S01]  /*93d0*/  F2FP.SATFINITE.E4M3.F32.PACK_AB_MERGE_C R25, R25, R132, RZ ;  /* 0x000000841919723e */ /* 0x000fe200048070ff */
[----:B------:R-:W-:Y:S01]  /*93e0*/  @!P6 FMUL R59, R59, 16777216 ;  /* 0x4b8000003b3be820 */ /* 0x000fe20000400000 */
[----:B------:R-:W-:Y:S01]  /*93f0*/  F2FP.SATFINITE.E4M3.F32.PACK_AB_MERGE_C R120, R121, R120, R24 ;  /* 0x000000787978723e */ /* 0x000fe20004807018 */
[----:B------:R-:W-:Y:S01]  /*9400*/  @!P6 FMUL R58, R58, 16777216 ;  /* 0x4b8000003a3ae820 */ /* 0x000fe20000400000 */
[----:B------:R-:W-:Y:S01]  /*9410*/  F2FP.SATFINITE.E4M3.F32.PACK_AB_MERGE_C R121, R123, R122, R27 ;  /* 0x0000007a7b79723e */ /* 0x000fe2000480701b */
[C---:B------:R-:W-:Y:S01]  /*9420*/  FMUL R63, R212.reuse, R63 ;  /* 0x0000003fd43f7220 */ /* 0x040fe20000400000 */
[----:B------:R-:W-:Y:S01]  /*9430*/  F2FP.SATFINITE.E4M3.F32.PACK_AB_MERGE_C R128, R129, R128, R25 ;  /* 0x000000808180723e */ /* 0x000fe20004807019 */
[----:B------:R-:W2:Y:S01]  /*9440*/  LDS.128 R20, [R177] ;  /* 0x00000000b1147984 */ /* 0x000ea20000000c00 */
[C---:B------:R-:W-:Y:S01]  /*9450*/  FMUL R62, R212.reuse, R62 ;  /* 0x0000003ed43e7220 */ /* 0x040fe20000400000 */
[C---:B------:R-:W-:Y:S01]  /*9460*/  FMUL R59, R212.reuse, R59 ;  /* 0x0000003bd43b7220 */ /* 0x040fe20000400000 */
[----:B------:R-:W-:Y:S01]  /*9470*/  FMUL R58, R212, R58 ;  /* 0x0000003ad43a7220 */ /* 0x000fe20000400000 */
[----:B------:R-:W-:Y:S01]  /*9480*/  BAR.SYNC.DEFER_BLOCKING 0x0 ;  /* 0x0000000000007b1d */ /* 0x000fe20000010000 */
[----:B------:R-:W-:Y:S01]  /*9490*/  F2FP.SATFINITE.E4M3.F32.PACK_AB_MERGE_C R60, R61, R60, RZ ;  /* 0x0000003c3d3c723e */ /* 0x000fe200048070ff */
[----:B------:R-:W-:Y:S01]  /*94a0*/  @!P6 FMUL R71, R71, 16777216 ;  /* 0x4b8000004747e820 */ /* 0x000fe20000400000 */
[----:B------:R-:W-:Y:S01]  /*94b0*/  F2FP.SATFINITE.E4M3.F32.PACK_AB_MERGE_C R62, R63, R62, RZ ;  /* 0x0000003e3f3e723e */ /* 0x000fe200048070ff */
[----:B------:R-:W-:Y:S01]  /*94c0*/  @!P6 FMUL R70, R70, 16777216 ;  /* 0x4b8000004646e820 */ /* 0x000fe20000400000 */
[----:B------:R-:W-:Y:S01]  /*94d0*/  F2FP.SATFINITE.E4M3.F32.PACK_AB_MERGE_C R122, R57, R56, R60 ;  /* 0x00000038397a723e */ /* 0x000fe2000480703c */
[C---:B------:R-:W-:Y:S01]  /*94e0*/  FMUL R45, R208.reuse, R135 ;  /* 0x00000087d02d7220 */ /* 0x040fe20000400000 */
[----:B------:R-:W-:Y:S01]  /*94f0*/  F2FP.SATFINITE.E4M3.F32.PACK_AB_MERGE_C R123, R59, R58, R62 ;  /* 0x0000003a3b7b723e */ /* 0x000fe2000480703e */
[----:B------:R-:W-:Y:S01]  /*9500*/  FMUL R134, R208, R134 ;  /* 0x00000086d0867220 */ /* 0x000fe20000400000 */
[----:B------:R-:W-:Y:S01]  /*9510*/  @!P6 FMUL R67, R67, 16777216 ;  /* 0x4b8000004343e820 */ /* 0x000fe20000400000 */
[----:B------:R-:W-:Y:S01]  /*9520*/  @!P6 FMUL R66, R66, 16777216 ;  /* 0x4b8000004242e820 */ /* 0x000fe20000400000 */
[C---:B------:R-:W-:Y:S01]  /*9530*/  FMUL R71, R212.reuse, R71 ;  /* 0x00000047d4477220 */ /* 0x040fe20000400000 */
[----:B------:R-:W-:Y:S01]  /*9540*/  FMUL R70, R212, R70 ;  /* 0x00000046d4467220 */ /* 0x000fe20000400000 */
        /* <DEDUP_REMOVED lines=11> */
[----:B------:R-:W-:Y:S01]  /*9600*/  STSM.16.M88.4 [R2], R12 ;  /* 0x0000000c02007844 */ /* 0x000fe20000000200 */
[----:B------:R-:W-:Y:S01]  /*9610*/  F2FP.SATFINITE.E4M3.F32.PACK_AB_MERGE_C R130, R65, R64, R68 ;  /* 0x000000404182723e */ /* 0x000fe20004807044 */
[----:B------:R-:W-:Y:S01]  /*9620*/  @!P6 FMUL R74, R74, 16777216 ;  /* 0x4b8000004a4ae820 */ /* 0x000fe20000400000 */
[----:B------:R-:W-:Y:S01]  /*9630*/  F2FP.SATFINITE.E4M3.F32.PACK_AB_MERGE_C R131, R67, R66, R70 ;  /* 0x000000424383723e */ /* 0x000fe20004807046 */
[----:B------:R-:W-:Y:S01]  /*9640*/  BAR.SYNC.DEFER_BLOCKING 0x0 ;  /* 0x0000000000007b1d */ /* 0x000fe20000010000 */
[C---:B------:R-:W-:Y:S01]  /*9650*/  FMUL R79, R212.reuse, R79 ;  /* 0x0000004fd44f7220 */ /* 0x040fe20000400000 */
[----:B------:R-:W-:Y:S01]  /*9660*/  FMUL R78, R212, R78 ;  /* 0x0000004ed44e7220 */ /* 0x000fe20000400000 */
        /* <DEDUP_REMOVED lines=13> */
[----:B------:R-:W-:Y:S01]  /*9740*/  FMUL R43, R209, R149 ;  /* 0x00000095d12b7220 */ /* 0x000fe20000400000 */
[----:B------:R-:W-:Y:S01]  /*9750*/  F2FP.SATFINITE.E4M3.F32.PACK_AB_MERGE_C R36, R137, R136, R36 ;  /* 0x000000888924723e */ /* 0x000fe20004807024 */
[----:B------:R-:W-:Y:S01]  /*9760*/  FMUL R148, R209, R148 ;  /* 0x00000094d1947220 */ /* 0x000fe20000400000 */
[----:B------:R-:W-:Y:S01]  /*9770*/  F2FP.SATFINITE.E4M3.F32.PACK_AB_MERGE_C R37, R139, R138, R37 ;  /* 0x0000008a8b25723e */ /* 0x000fe20004807025 */
[----:B------:R-:W-:Y:S01]  /*9780*/  @!P6 FMUL R83, R83, 16777216 ;  /* 0x4b8000005353e820 */ /* 0x000fe20000400000 */
[----:B------:R-:W-:Y:S01]  /*9790*/  F2FP.SATFINITE.E4M3.F32.PACK_AB_MERGE_C R38, R73, R72, R76 ;  /* 0x000000484926723e */ /* 0x000fe2000480704c */
[----:B------:R-:W-:Y:S01]  /*97a0*/  @!P6 FMUL R82, R82, 16777216 ;  /* 0x4b8000005252e820 */ /* 0x000fe20000400000 */
[----:B------:R-:W-:Y:S01]  /*97b0*/  F2FP.SATFINITE.E4M3.F32.PACK_AB_MERGE_C R39, R75, R74, R78 ;  /* 0x0000004a4b27723e */ /* 0x000fe2000480704e */
[----:B------:R-:W3:Y:S01]  /*97c0*/  LDS.128 R24, [R177] ;  /* 0x00000000b1187984 */ /* 0x000ee20000000c00 */
[C---:B------:R-:W-:Y:S01]  /*97d0*/  FMUL R87, R212.reuse, R87 ;  /* 0x00000057d4577220 */ /* 0x040fe20000400000 */
[----:B------:R-:W-:Y:S01]  /*97e0*/  FMUL R86, R212, R86 ;  /* 0x00000056d4567220 */ /* 0x000fe20000400000 */
[C---:B------:R-:W-:Y:S01]  /*97f0*/  FMUL R145, R209.reuse, R145 ;  /* 0x00000091d1917220 */ /* 0x040fe20000400000 */
[----:B------:R-:W-:Y:S01]  /*9800*/  BAR.SYNC.DEFER_BLOCKING 0x0 ;  /* 0x0000000000007b1d */ /* 0x000fe20000010000 */
[----:B------:R-:W-:Y:S01]  /*9810*/  FMUL R144, R209, R144 ;  /* 0x00000090d1907220 */ /* 0x000fe20000400000 */
[C---:B------:R-:W-:Y:S01]  /*9820*/  FMUL R147, R208.reuse, R147 ;  /* 0x00000093d0937220 */ /* 0x040fe20000400000 */
[----:B------:R-:W-:Y:S01]  /*9830*/  FMUL R146, R208, R146 ;  /* 0x00000092d0927220 */ /* 0x000fe20000400000 */
[----:B------:R-:W-:Y:S01]  /*9840*/  F2FP.SATFINITE.E4M3.F32.PACK_AB_MERGE_C R43, R43, R148, RZ ;  /* 0x000000942b2b723e */ /* 0x000fe200048070ff */
[C---:B------:R-:W-:Y:S01]  /*9850*/  FMUL R83, R212.reuse, R83 ;  /* 0x00000053d4537220 */ /* 0x040fe20000400000 */
[----:B------:R-:W-:Y:S01]  /*9860*/  FMUL R82, R212, R82 ;  /* 0x00000052d4527220 */ /* 0x000fe20000400000 */
[----:B------:R-:W-:-:S02]  /*9870*/  F2FP.SATFINITE.E4M3.F32.PACK_AB_MERGE_C R84, R85, R84, RZ ;  /* 0x000000545554723e */ /* 0x000fc400048070ff */
[----:B------:R-:W-:Y:S02]  /*9880*/  F2FP.SATFINITE.E4M3.F32.PACK_AB_MERGE_C R86, R87, R86, RZ ;  /* 0x000000565756723e */ /* 0x000fe400048070ff */
[----:B------:R-:W-:Y:S02]  /*9890*/  F2FP.SATFINITE.E4M3.F32.PACK_AB_MERGE_C R144, R145, R144, R43 ;  /* 0x000000909190723e */ /* 0x000fe4000480702b */
[----:B------:R-:W-:Y:S02]  /*98a0*/  F2FP.SATFINITE.E4M3.F32.PACK_AB_MERGE_C R145, R147, R146, R44 ;  /* 0x000000929391723e */ /* 0x000fe4000480702c */
[----:B------:R-:W-:Y:S02]  /*98b0*/  F2FP.SATFINITE.E4M3.F32.PACK_AB_MERGE_C R146, R81, R80, R84 ;  /* 0x000000505192723e */ /* 0x000fe40004807054 */
[----:B------:R-:W-:Y:S02]  /*98c0*/  F2FP.SATFINITE.E4M3.F32.PACK_AB_MERGE_C R147, R83, R82, R86 ;  /* 0x000000525393723e */ /* 0x000fe40004807056 */
[----:B0-----:R-:W-:-:S02]  /*98d0*/  PRMT R69, R30, 0x7773, RZ ;  /* 0x000077731e457816 */ /* 0x001fc400000000ff */
[C---:B------:R-:W-:Y:S02]  /*98e0*/  PRMT R71, R30.reuse, 0x7772, RZ ;  /* 0x000077721e477816 */ /* 0x040fe400000000ff */
[C---:B------:R-:W-:Y:S01]  /*98f0*/  PRMT R85, R30.reuse, 0x7771, RZ ;  /* 0x000077711e557816 */ /* 0x040fe200000000ff */
[----:B------:R0:W-:Y:S01]  /*9900*/  STSM.16.M88.4 [R2], R120 ;  /* 0x0000007802007844 */ /* 0x0001e20000000200 */
[----:B------:R-:W-:Y:S02]  /*9910*/  PRMT R87, R30, 0x7770, RZ ;  /* 0x000077701e577816 */ /* 0x000fe400000000ff */
[C---:B------:R-:W-:Y:S01]  /*9920*/  PRMT R65, R31.reuse, 0x7773, RZ ;  /* 0x000077731f417816 */ /* 0x040fe200000000ff */
[----:B------:R-:W-:Y:S01]  /*9930*/  BAR.SYNC.DEFER_BLOCKING 0x0 ;  /* 0x0000000000007b1d */ /* 0x000fe20000010000 */
[C---:B------:R-:W-:Y:S02]  /*9940*/  PRMT R67, R31.reuse, 0x7772, RZ ;  /* 0x000077721f437816 */ /* 0x040fe400000000ff */
[----:B------:R-:W-:-:S02]  /*9950*/  PRMT R81, R31, 0x7771, RZ ;  /* 0x000077711f517816 */ /* 0x000fc400000000ff */
[----:B------:R-:W-:Y:S02]  /*9960*/  PRMT R83, R31, 0x7770, RZ ;  /* 0x000077701f537816 */ /* 0x000fe400000000ff */
[C---:B------:R-:W-:Y:S01]  /*9970*/  PRMT R43, R17.reuse, 0x7773, RZ ;  /* 0x00007773112b7816 */ /* 0x040fe200000000ff */
[----:B------:R-:W4:Y:S01]  /*9980*/  LDC.64 R30, c[0x0][0x228] ;  /* 0x00008a00ff1e7b82 */ /* 0x000f220000000a00 */
[C---:B------:R-:W-:Y:S02]  /*9990*/  PRMT R45, R17.reuse, 0x7772, RZ ;  /* 0x00007772112d7816 */ /* 0x040fe400000000ff */
[C---:B------:R-:W-:Y:S02]  /*99a0*/  PRMT R59, R17.reuse, 0x7771, RZ ;  /* 0x00007771113b7816 */ /* 0x040fe400000000ff */
[----:B------:R-:W-:Y:S02]  /*99b0*/  PRMT R61, R17, 0x7770, RZ ;  /* 0x00007770113d7816 */ /* 0x000fe400000000ff */
[----:B-1----:R-:W-:Y:S01]  /*99c0*/  PRMT R226, R228, 0x6540, R226 ;  /* 0x00006540e4e27816 */ /* 0x002fe200000000e2 */
[----:B------:R-:W1:Y:S01]  /*99d0*/  LDC R17, c[0x0][0x278] ;  /* 0x00009e00ff117b82 */ /* 0x000e620000000800 */
[----:B------:R-:W-:-:S02]  /*99e0*/  FSETP.NEU.AND P0, PT, R3, RZ, PT ;  /* 0x000000ff0300720b */ /* 0x000fc40003f0d000 */
[----:B------:R-:W-:Y:S01]  /*99f0*/  PRMT R41, R18, 0x7772, RZ ;  /* 0x0000777212297816 */ /* 0x000fe200000000ff */
[----:B------:R-:W-:Y:S01]  /*9a00*/  IMAD R3, R226, UR5, RZ ;  /* 0x00000005e2037c24 */ /* 0x000fe2000f8e02ff */
[----:B------:R-:W-:Y:S01]  /*9a10*/  USHF.R.S32.HI UR5, URZ, 0x1f, UR4 ;  /* 0x0000001f3f057899 */ /* 0x000fe20008011404 */
[C---:B------:R-:W-:Y:S01]  /*9a20*/  PRMT R55, R18.reuse, 0x7771, RZ ;  /* 0x0000777112377816 */ /* 0x040fe200000000ff */
[----:B------:R-:W5:Y:S01]  /*9a30*/  LDS.128 R12, [R177] ;  /* 0x00000000b10c7984 */ /* 0x000f620000000c00 */
[----:B------:R-:W-:Y:S02]  /*9a40*/  PRMT R57, R18, 0x7770, RZ ;  /* 0x0000777012397816 */ /* 0x000fe400000000ff */
[C---:B------:R-:W-:Y:S01]  /*9a50*/  PRMT R47, R16.reuse, 0x7773, RZ ;  /* 0x00007773102f7816 */ /* 0x040fe200000000ff */
[----:B------:R-:W-:Y:S01]  /*9a60*/  BAR.SYNC.DEFER_BLOCKING 0x0 ;  /* 0x0000000000007b1d */ /* 0x000fe20000010000 */
[C---:B------:R-:W-:Y:S02]  /*9a70*/  PRMT R49, R16.reuse, 0x7772, RZ ;  /* 0x0000777210317816 */ /* 0x040fe400000000ff */
[----:B------:R-:W-:-:S02]  /*9a80*/  PRMT R33, R16, 0x7771, RZ ;  /* 0x0000777110217816 */ /* 0x000fc400000000ff */
[----:B------:R-:W-:Y:S02]  /*9a90*/  PRMT R63, R16, 0x7770, RZ ;  /* 0x00007770103f7816 */ /* 0x000fe400000000ff */
[C---:B------:R-:W-:Y:S02]  /*9aa0*/  PRMT R35, R19.reuse, 0x7773, RZ ;  /* 0x0000777313237816 */ /* 0x040fe400000000ff */
[C---:B------:R-:W-:Y:S02]  /*9ab0*/  PRMT R51, R19.reuse, 0x7771, RZ ;  /* 0x0000777113337816 */ /* 0x040fe400000000ff */
[----:B------:R-:W-:Y:S01]  /*9ac0*/  PRMT R53, R19, 0x7770, RZ ;  /* 0x0000777013357816 */ /* 0x000fe200000000ff */
[----:B-1----:R-:W-:Y:S01]  /*9ad0*/  IMAD R102, R17, 0x59, RZ ;  /* 0x0000005911667824 */ /* 0x002fe200078e02ff */
[----:B--2---:R-:W-:Y:S01]  /*9ae0*/  PRMT R16, R21, 0x7773, RZ ;  /* 0x0000777315107816 */ /* 0x004fe200000000ff */
[----:B------:R-:W-:Y:S01]  /*9af0*/  IMAD R104, R17, 0x5a, RZ ;  /* 0x0000005a11687824 */ /* 0x000fe200078e02ff */
[----:B------:R-:W-:Y:S01]  /*9b00*/  PRMT R103, R21, 0x7771, RZ ;  /* 0x0000777115677816 */ /* 0x000fe200000000ff */
        /* <DEDUP_REMOVED lines=8> */
[----:B------:R1:W-:Y:S01]  /*9b90*/  STSM.16.M88.4 [R2], R128 ;  /* 0x0000008002007844 */ /* 0x0003e20000000200 */
[----:B---3--:R-:W-:Y:S01]  /*9ba0*/  PRMT R209, R25, 0x7773, RZ ;  /* 0x0000777319d17816 */ /* 0x008fe200000000ff */
[----:B------:R-:W-:Y:S01]  /*9bb0*/  IMAD R117, R17, 0x63, RZ ;  /* 0x0000006311757824 */ /* 0x000fe200078e02ff */
[C---:B------:R-:W-:Y:S01]  /*9bc0*/  PRMT R211, R25.reuse, 0x7772, RZ ;  /* 0x0000777219d37816 */ /* 0x040fe200000000ff */
[----:B------:R-:W-:Y:S01]  /*9bd0*/  BAR.SYNC.DEFER_BLOCKING 0x0 ;  /* 0x0000000000007b1d */ /* 0x000fe20000010000 */
[----:B------:R-:W-:Y:S01]  /*9be0*/  PRMT R185, R25, 0x7771, RZ ;  /* 0x0000777119b97816 */ /* 0x000fe200000000ff */
[----:B------:R-:W-:Y:S01]  /*9bf0*/  IMAD R119, R17, 0x64, RZ ;  /* 0x0000006411777824 */ /* 0x000fe200078e02ff */
[----:B------:R-:W-:Y:S01]  /*9c00*/  PRMT R191, R25, 0x7770, RZ ;  /* 0x0000777019bf7816 */ /* 0x000fe200000000ff */
[----:B------:R-:W-:Y:S01]  /*9c10*/  IMAD R25, R17, 0x5, RZ ;  /* 0x0000000511197824 */ /* 0x000fe200078e02ff */
[----:B------:R-:W-:Y:S01]  /*9c20*/  PRMT R201, R27, 0x7773, RZ ;  /* 0x000077731bc97816 */ /* 0x000fe200000000ff */
[----:B0-----:R-:W-:Y:S01]  /*9c30*/  IMAD R121, R17, 0x65, RZ ;  /* 0x0000006511797824 */ /* 0x001fe200078e02ff */
[----:B------:R-:W-:Y:S01]  /*9c40*/  PRMT R203, R27, 0x7772, RZ ;  /* 0x000077721bcb7816 */ /* 0x000fe200000000ff */
[----:B------:R-:W-:Y:S01]  /*9c50*/  IMAD R123, R17, 0x66, RZ ;  /* 0x00000066117b7824 */ /* 0x000fe200078e02ff */
[----:B-----5:R-:W-:Y:S01]  /*9c60*/  PRMT R229, R13, 0x7773, RZ ;  /* 0x000077730de57816 */ /* 0x020fe200000000ff */
[----:B------:R-:W-:Y:S01]  /*9c70*/  IMAD R125, R17, 0x67, RZ ;  /* 0x00000067117d7824 */ /* 0x000fe200078e02ff */
[----:B------:R-:W-:Y:S01]  /*9c80*/  PRMT R231, R13, 0x7772, RZ ;  /* 0x000077720de77816 */ /* 0x000fe200000000ff */
[----:B------:R-:W-:Y:S01]  /*9c90*/  IMAD R127, R17, 0x68, RZ ;  /* 0x00000068117f7824 */ /* 0x000fe200078e02ff */
[----:B------:R-:W-:Y:S01]  /*9ca0*/  PRMT R233, R13, 0x7771, RZ ;  /* 0x000077710de97816 */ /* 0x000fe200000000ff */
[----:B-1----:R-:W-:Y:S01]  /*9cb0*/  IMAD R129, R17, 0x69, RZ ;  /* 0x0000006911817824 */ /* 0x002fe200078e02ff */
[----:B------:R-:W-:Y:S01]  /*9cc0*/  PRMT R243, R13, 0x7770, RZ ;  /* 0x000077700df37816 */ /* 0x000fe200000000ff */
[----:B------:R-:W-:Y:S01]  /*9cd0*/  IMAD.SHL.U32 R13, R17, 0x2, RZ ;  /* 0x00000002110d7824 */ /* 0x000fe200078e00ff */
[----:B------:R-:W-:Y:S01]  /*9ce0*/  PRMT R245, R15, 0x7773, RZ ;  /* 0x000077730ff57816 */ /* 0x000fe200000000ff */
[----:B------:R-:W-:Y:S01]  /*9cf0*/  IMAD R131, R17, 0x6a, RZ ;  /* 0x0000006a11837824 */ /* 0x000fe200078e02ff */
[----:B------:R-:W-:Y:S01]  /*9d00*/  PRMT R247, R15, 0x7772, RZ ;  /* 0x000077720ff77816 */ /* 0x000fe200000000ff */
[----:B------:R-:W-:Y:S01]  /*9d10*/  IMAD R133, R17, 0x6b, RZ ;  /* 0x0000006b11857824 */ /* 0x000fe200078e02ff */
[----:B------:R-:W-:Y:S01]  /*9d20*/  PRMT R249, R15, 0x7771, RZ ;  /* 0x000077710ff97816 */ /* 0x000fe200000000ff */
[----:B------:R-:W-:Y:S01]  /*9d30*/  IMAD R135, R17, 0x6c, RZ ;  /* 0x0000006c11877824 */ /* 0x000fe200078e02ff */
[----:B------:R-:W-:Y:S01]  /*9d40*/  PRMT R184, R15, 0x7770, RZ ;  /* 0x000077700fb87816 */ /* 0x000fe200000000ff */
[----:B------:R-:W0:Y:S01]  /*9d50*/  LDS.128 R8, [R177] ;  /* 0x00000000b1087984 */ /* 0x000e220000000c00 */
[C---:B------:R-:W-:Y:S01]  /*9d60*/  IMAD R15, R17.reuse, 0x3, RZ ;  /* 0x00000003110f7824 */ /* 0x040fe200078e02ff */
[C---:B------:R-:W-:Y:S01]  /*9d70*/  PRMT R195, R12.reuse, 0x7773, RZ ;  /* 0x000077730cc37816 */ /* 0x040fe200000000ff */
[C---:B------:R-:W-:Y:S01]  /*9d80*/  IMAD R137, R17.reuse, 0x6d, RZ ;  /* 0x0000006d11897824 */ /* 0x040fe200078e02ff */
[----:B------:R-:W-:Y:S01]  /*9d90*/  BAR.SYNC.DEFER_BLOCKING 0x0 ;  /* 0x0000000000007b1d */ /* 0x000fe20000010000 */
[C---:B------:R-:W-:Y:S01]  /*9da0*/  PRMT R197, R12.reuse, 0x7772, RZ ;  /* 0x000077720cc57816 */ /* 0x040fe200000000ff */
[C---:B------:R-:W-:Y:S01]  /*9db0*/  IMAD R139, R17.reuse, 0x6e, RZ ;  /* 0x0000006e118b7824 */ /* 0x040fe200078e02ff */
[C---:B------:R-:W-:Y:S01]  /*9dc0*/  PRMT R199, R12.reuse, 0x7771, RZ ;  /* 0x000077710cc77816 */ /* 0x040fe200000000ff */
[C---:B------:R-:W-:Y:S01]  /*9dd0*/  IMAD R141, R17.reuse, 0x6f, RZ ;  /* 0x0000006f118d7824 */ /* 0x040fe200078e02ff */
[----:B------:R-:W-:Y:S01]  /*9de0*/  PRMT R235, R12, 0x7770, RZ ;  /* 0x000077700ceb7816 */ /* 0x000fe200000000ff */
[----:B------:R-:W-:Y:S01]  /*9df0*/  IMAD R143, R17, 0x70, RZ ;  /* 0x00000070118f7824 */ /* 0x000fe200078e02ff */
[----:B------:R-:W-:Y:S01]  /*9e00*/  PRMT R219, R27, 0x7771, RZ ;  /* 0x000077711bdb7816 */ /* 0x000fe200000000ff */
[----:B------:R-:W-:Y:S01]  /*9e10*/  IMAD R149, R17, 0x73, RZ ;  /* 0x0000007311957824 */ /* 0x000fe200078e02ff */
[----:B------:R-:W-:Y:S01]  /*9e20*/  PRMT R189, R27, 0x7770, RZ ;  /* 0x000077701bbd7816 */ /* 0x000fe200000000ff */
[C---:B------:R-:W-:Y:S01]  /*9e30*/  IMAD R27, R17.reuse, 0x6, RZ ;  /* 0x00000006111b7824 */ /* 0x040fe200078e02ff */
[C---:B------:R-:W-:Y:S01]  /*9e40*/  PRMT R237, R14.reuse, 0x7773, RZ ;  /* 0x000077730eed7816 */ /* 0x040fe200000000ff */
[C---:B------:R-:W-:Y:S01]  /*9e50*/  IMAD R151, R17.reuse, 0x74, RZ ;  /* 0x0000007411977824 */ /* 0x040fe200078e02ff */
[C---:B------:R-:W-:Y:S01]  /*9e60*/  PRMT R239, R14.reuse, 0x7772, RZ ;  /* 0x000077720eef7816 */ /* 0x040fe200000000ff */
[C---:B------:R-:W-:Y:S01]  /*9e70*/  IMAD R153, R17.reuse, 0x75, RZ ;  /* 0x0000007511997824 */ /* 0x040fe200078e02ff */
[C---:B------:R-:W-:Y:S01]  /*9e80*/  PRMT R241, R14.reuse, 0x7771, RZ ;  /* 0x000077710ef17816 */ /* 0x040fe200000000ff */
[C---:B------:R-:W-:Y:S01]  /*9e90*/  IMAD R155, R17.reuse, 0x76, RZ ;  /* 0x00000076119b7824 */ /* 0x040fe200078e02ff */
[----:B------:R-:W-:Y:S01]  /*9ea0*/  PRMT R251, R14, 0x7770, RZ ;  /* 0x000077700efb7816 */ /* 0x000fe200000000ff */
[C---:B------:R-:W-:Y:S01]  /*9eb0*/  IMAD R157, R17.reuse, 0x77, RZ ;  /* 0x00000077119d7824 */ /* 0x040fe200078e02ff */
[C---:B------:R-:W-:Y:S01]  /*9ec0*/  PRMT R77, R28.reuse, 0x7773, RZ ;  /* 0x000077731c4d7816 */ /* 0x040fe200000000ff */
[C---:B------:R-:W-:Y:S01]  /*9ed0*/  IMAD R159, R17.reuse, 0x78, RZ ;  /* 0x00000078119f7824 */ /* 0x040fe200078e02ff */
[C---:B------:R-:W-:Y:S01]  /*9ee0*/  PRMT R79, R28.reuse, 0x7772, RZ ;  /* 0x000077721c4f7816 */ /* 0x040fe200000000ff */
[C---:B------:R-:W-:Y:S01]  /*9ef0*/  IMAD R161, R17.reuse, 0x79, RZ ;  /* 0x0000007911a17824 */ /* 0x040fe200078e02ff */
[C---:B------:R-:W-:Y:S01]  /*9f00*/  PRMT R93, R28.reuse, 0x7771, RZ ;  /* 0x000077711c5d7816 */ /* 0x040fe200000000ff */
[----:B------:R1:W-:Y:S01]  /*9f10*/  STSM.16.M88.4 [R2], R36 ;  /* 0x0000002402007844 */ /* 0x0003e20000000200 */
[----:B------:R-:W-:Y:S01]  /*9f20*/  PRMT R95, R28, 0x7770, RZ ;  /* 0x000077701c5f7816 */ /* 0x000fe200000000ff */
        /* <DEDUP_REMOVED lines=8> */
[C---:B------:R-:W-:Y:S01]  /*9fb0*/  IMAD R171, R17.reuse, 0x7d, RZ ;  /* 0x0000007d11ab7824 */ /* 0x040fe200078e02ff */
[----:B------:R-:W-:Y:S01]  /*9fc0*/  PRMT R28, R20, 0x7773, RZ ;  /* 0x00007773141c7816 */ /* 0x000fe200000000ff */
[----:B------:R-:W-:Y:S01]  /*9fd0*/  IMAD R173, R17, 0x7e, RZ ;  /* 0x0000007e11ad7824 */ /* 0x000fe200078e02ff */
[----:B0-----:R-:W-:-:S02]  /*9fe0*/  PRMT R178, R8, 0x7773, RZ ;  /* 0x0000777308b27816 */ /* 0x001fc400000000ff */
[----:B------:R-:W-:Y:S02]  /*9ff0*/  PRMT R180, R8, 0x7772, RZ ;  /* 0x0000777208b47816 */ /* 0x000fe400000000ff */
[----:B-1----:R-:W-:Y:S02]  /*a000*/  PRMT R39, R18, 0x7773, RZ ;  /* 0x0000777312277816 */ /* 0x002fe400000000ff */
[----:B------:R-:W-:Y:S02]  /*a010*/  SHF.R.S32.HI R18, RZ, 0x1f, R3 ;  /* 0x0000001fff127819 */ /* 0x000fe40000011403 */
[----:B------:R-:W-:Y:S02]  /*a020*/  PRMT R37, R19, 0x7772, RZ ;  /* 0x0000777213257816 */ /* 0x000fe400000000ff */
[----:B------:R-:W-:Y:S02]  /*a030*/  PRMT R19, R21, 0x7772, RZ ;  /* 0x0000777215137816 */ /* 0x000fe400000000ff */
[----:B------:R-:W-:-:S02]  /*a040*/  PRMT R182, R8, 0x7771, RZ ;  /* 0x0000777108b67816 */ /* 0x000fc400000000ff */
[----:B------:R-:W-:Y:S01]  /*a050*/  PRMT R186, R8, 0x7770, RZ ;  /* 0x0000777008ba7816 */ /* 0x000fe200000000ff */
[----:B------:R-:W0:Y:S01]  /*a060*/  LDS.128 R4, [R177] ;  /* 0x00000000b1047984 */ /* 0x000e220000000c00 */
[----:B------:R-:W-:Y:S01]  /*a070*/  PRMT R21, R23, 0x7771, RZ ;  /* 0x0000777117157816 */ /* 0x000fe200000000ff */
[----:B------:R-:W-:Y:S01]  /*a080*/  IMAD.SHL.U32 R23, R17, 0x4, RZ ;  /* 0x0000000411177824 */ /* 0x000fe200078e00ff */
[C---:B------:R-:W-:Y:S01]  /*a090*/  PRMT R196, R10.reuse, 0x7773, RZ ;  /* 0x000077730ac47816 */ /* 0x040fe200000000ff */
[----:B------:R-:W-:Y:S01]  /*a0a0*/  BAR.SYNC.DEFER_BLOCKING 0x0 ;  /* 0x0000000000007b1d */ /* 0x000fe20000010000 */
[C---:B------:R-:W-:Y:S02]  /*a0b0*/  PRMT R194, R10.reuse, 0x7772, RZ ;  /* 0x000077720ac27816 */ /* 0x040fe400000000ff */
[C---:B------:R-:W-:Y:S02]  /*a0c0*/  PRMT R198, R10.reuse, 0x7771, RZ ;  /* 0x000077710ac67816 */ /* 0x040fe400000000ff */
[----:B------:R-:W-:-:S02]  /*a0d0*/  PRMT R208, R10, 0x7770, RZ ;  /* 0x000077700ad07816 */ /* 0x000fc400000000ff */
[C---:B------:R-:W-:Y:S02]  /*a0e0*/  PRMT R188, R9.reuse, 0x7773, RZ ;  /* 0x0000777309bc7816 */ /* 0x040fe400000000ff */
[C---:B------:R-:W-:Y:S02]  /*a0f0*/  PRMT R190, R9.reuse, 0x7772, RZ ;  /* 0x0000777209be7816 */ /* 0x040fe400000000ff */
[C---:B------:R-:W-:Y:S02]  /*a100*/  PRMT R192, R9.reuse, 0x7771, RZ ;  /* 0x0000777109c07816 */ /* 0x040fe400000000ff */
[----:B------:R-:W-:Y:S02]  /*a110*/  PRMT R200, R9, 0x7770, RZ ;  /* 0x0000777009c87816 */ /* 0x000fe400000000ff */
[C---:B------:R-:W-:Y:S02]  /*a120*/  PRMT R202, R11.reuse, 0x7773, RZ ;  /* 0x000077730bca7816 */ /* 0x040fe400000000ff */
[----:B------:R-:W-:-:S02]  /*a130*/  PRMT R204, R11, 0x7772, RZ ;  /* 0x000077720bcc7816 */ /* 0x000fc400000000ff */
[C---:B------:R-:W-:Y:S02]  /*a140*/  PRMT R206, R11.reuse, 0x7771, RZ ;  /* 0x000077710bce7816 */ /* 0x040fe400000000ff */
[----:B------:R-:W-:Y:S02]  /*a150*/  PRMT R210, R11, 0x7770, RZ ;  /* 0x000077700bd27816 */ /* 0x000fe400000000ff */
[C---:B------:R-:W-:Y:S01]  /*a160*/  PRMT R29, R20.reuse, 0x7772, RZ ;  /* 0x00007772141d7816 */ /* 0x040fe200000000ff */
[----:B------:R1:W-:Y:S01]  /*a170*/  STSM.16.M88.4 [R2], R144 ;  /* 0x0000009002007844 */ /* 0x0003e20000000200 */
[C---:B------:R-:W-:Y:S02]  /*a180*/  PRMT R107, R20.reuse, 0x7771, RZ ;  /* 0x00007771146b7816 */ /* 0x040fe400000000ff */
[----:B------:R-:W-:Y:S02]  /*a190*/  PRMT R109, R20, 0x7770, RZ ;  /* 0x00007770146d7816 */ /* 0x000fe400000000ff */
[----:B------:R-:W-:-:S02]  /*a1a0*/  PRMT R179, R22, 0x7773, RZ ;  /* 0x0000777316b37816 */ /* 0x000fc400000000ff */
[C---:B------:R-:W-:Y:S02]  /*a1b0*/  PRMT R20, R22.reuse, 0x7772, RZ ;  /* 0x0000777216147816 */ /* 0x040fe400000000ff */
[C---:B------:R-:W-:Y:S02]  /*a1c0*/  PRMT R99, R22.reuse, 0x7771, RZ ;  /* 0x0000777116637816 */ /* 0x040fe400000000ff */
[----:B------:R-:W-:Y:S02]  /*a1d0*/  PRMT R101, R22, 0x7770, RZ ;  /* 0x0000777016657816 */ /* 0x000fe400000000ff */
[C---:B------:R-:W-:Y:S02]  /*a1e0*/  PRMT R215, R24.reuse, 0x7773, RZ ;  /* 0x0000777318d77816 */ /* 0x040fe400000000ff */
[C---:B------:R-:W-:Y:S01]  /*a1f0*/  PRMT R217, R24.reuse, 0x7772, RZ ;  /* 0x0000777218d97816 */ /* 0x040fe200000000ff */
[----:B-1----:R-:W-:Y:S01]  /*a200*/  IMAD R145, R17, 0x71, RZ ;  /* 0x0000007111917824 */ /* 0x002fe200078e02ff */
[----:B----4-:R-:W-:Y:S01]  /*a210*/  IADD3 R2, P4, P5, R3, UR4, R30 ;  /* 0x0000000403027c10 */ /* 0x010fe2000fd9e01e */
[----:B------:R-:W-:Y:S01]  /*a220*/  IMAD R147, R17, 0x72, RZ ;  /* 0x0000007211937824 */ /* 0x000fe200078e02ff */
[----:B------:R-:W-:-:S02]  /*a230*/  PRMT R183, R24, 0x7771, RZ ;  /* 0x0000777118b77816 */ /* 0x000fc400000000ff */
[----:B------:R-:W-:Y:S01]  /*a240*/  IADD3.X R3, R18, UR5, R31, P4, P5 ;  /* 0x0000000512037c10 */ /* 0x000fe2000a7ea41f */
[----:B------:R-:W-:Y:S01]  /*a250*/  BAR.SYNC.DEFER_BLOCKING 0x0 ;  /* 0x0000000000007b1d */ /* 0x000fe20000010000 */
[----:B------:R-:W-:Y:S01]  /*a260*/  IADD3 R8, P4, R2, R17, RZ ;  /* 0x0000001102087210 */ /* 0x000fe20007f9e0ff */
[----:B------:R-:W-:Y:S01]  /*a270*/  IMAD R31, R17, 0x7, RZ ;  /* 0x00000007111f7824 */ /* 0x000fe200078e02ff */
[-C--:B------:R-:W-:Y:S02]  /*a280*/  IADD3 R10, P5, R13, R2.reuse, RZ ;  /* 0x000000020d0a7210 */ /* 0x080fe40007fbe0ff */
[-C--:B------:R-:W-:Y:S01]  /*a290*/  LEA.HI.X.SX32 R9, R17, R3.reuse, 0x1, P4 ;  /* 0x0000000311097211 */ /* 0x080fe200020f0eff */
[----:B------:R-:W-:Y:S01]  /*a2a0*/  ULDC.64 UR4, c[0x0][0x270] ;  /* 0x00009c0000047ab9 */ /* 0x000fe20000000a00 */
[-C--:B------:R-:W-:Y:S01]  /*a2b0*/  IADD3 R12, P4, R15, R2.reuse, RZ ;  /* 0x000000020f0c7210 */ /* 0x080fe20007f9e0ff */
[----:B------:R-:W-:Y:S01]  /*a2c0*/  UIMAD UR4, UR18, UR4, URZ ;  /* 0x00000004120472a4 */ /* 0x000fe2000f8e023f */
[-C--:B------:R-:W-:Y:S01]  /*a2d0*/  LEA.HI.X.SX32 R11, R13, R3.reuse, 0x1, P5 ;  /* 0x000000030d0b7211 */ /* 0x080fe200028f0eff */
[----:B------:R-:W-:Y:S01]  /*a2e0*/  IMAD R18, R226, UR5, RZ ;  /* 0x00000005e2127c24 */ /* 0x000fe2000f8e02ff */
[-C--:B------:R-:W-:Y:S01]  /*a2f0*/  IADD3 R14, P5, R23, R2.reuse, RZ ;  /* 0x00000002170e7210 */ /* 0x080fe20007fbe0ff */
[----:B------:R-:W-:Y:S01]  /*a300*/  ULDC UR5, c[0x0][0x278] ;  /* 0x00009e0000057ab9 */ /* 0x000fe20000000800 */
[----:B------:R-:W-:Y:S01]  /*a310*/  LEA.HI.X.SX32 R13, R15, R3, 0x1, P4 ;  /* 0x000000030f0d7211 */ /* 0x000fe200020f0eff */
[----:B------:R-:W-:Y:S01]  /*a320*/  UIMAD UR6, UR5, 0x29, URZ ;  /* 0x00000029050678a4 */ /* 0x000fe2000f8e023f */
[----:B------:R-:W-:Y:S01]  /*a330*/  PRMT R223, R24, 0x7770, RZ ;  /* 0x0000777018df7816 */ /* 0x000fe200000000ff */
[----:B------:R-:W-:Y:S01]  /*a340*/  UIMAD UR7, UR5, 0x2c, URZ ;  /* 0x0000002c050778a4 */ /* 0x000fe2000f8e023f */
[----:B------:R-:W-:-:S02]  /*a350*/  IADD3 R22, P4, R25, R2, RZ ;  /* 0x0000000219167210 */ /* 0x000fc40007f9e0ff */
[-C--:B------:R-:W-:Y:S02]  /*a360*/  LEA.HI.X.SX32 R15, R23, R3.reuse, 0x1, P5 ;  /* 0x00000003170f7211 */ /* 0x080fe400028f0eff */
[----:B------:R-:W-:Y:S02]  /*a370*/  IADD3 R24, P5, R27, R2, RZ ;  /* 0x000000021b187210 */ /* 0x000fe40007fbe0ff */
[-C--:B------:R-:W-:Y:S01]  /*a380*/  LEA.HI.X.SX32 R23, R25, R3.reuse, 0x1, P4 ;  /* 0x0000000319177211 */ /* 0x080fe200020f0eff */
[----:B------:R1:W-:Y:S01]  /*a390*/  STG.E.U8 desc[UR28][R2.64], R63 ;  /* 0x0000003f02007986 */ /* 0x0003e2000c10111c */
[----:B------:R-:W-:Y:S01]  /*a3a0*/  LEA.HI.X.SX32 R25, R27, R3, 0x1, P5 ;  /* 0x000000031b197211 */ /* 0x000fe200028f0eff */
[----:B------:R-:W-:Y:S01]  /*a3b0*/  IMAD R27, R17, 0x9, RZ ;  /* 0x00000009111b7824 */ /* 0x000fe200078e02ff */
[C---:B------:R-:W-:Y:S01]  /*a3c0*/  PRMT R205, R26.reuse, 0x7773, RZ ;  /* 0x000077731acd7816 */ /* 0x040fe200000000ff */
[----:B------:R2:W-:Y:S01]  /*a3d0*/  STG.E.U8 desc[UR28][R8.64], R33 ;  /* 0x0000002108007986 */ /* 0x0005e2000c10111c */
[----:B------:R-:W-:-:S02]  /*a3e0*/  PRMT R207, R26, 0x7772, RZ ;  /* 0x000077721acf7816 */ /* 0x000fc400000000ff */
[C---:B------:R-:W-:Y:S01]  /*a3f0*/  PRMT R193, R26.reuse, 0x7771, RZ ;  /* 0x000077711ac17816 */ /* 0x040fe200000000ff */
[----:B------:R3:W-:Y:S01]  /*a400*/  STG.E.U8 desc[UR28][R10.64], R61 ;  /* 0x0000003d0a007986 */ /* 0x0007e2000c10111c */
[----:B------:R-:W-:Y:S02]  /*a410*/  PRMT R187, R26, 0x7770, RZ ;  /* 0x000077701abb7816 */ /* 0x000fe400000000ff */
[C---:B0-----:R-:W-:Y:S01]  /*a420*/  PRMT R216, R4.reuse, 0x7773, RZ ;  /* 0x0000777304d87816 */ /* 0x041fe200000000ff */
[----:B------:R0:W-:Y:S01]  /*a430*/  STG.E.U8 desc[UR28][R12.64], R59 ;  /* 0x0000003b0c007986 */ /* 0x0001e2000c10111c */
[C---:B-1----:R-:W-:Y:S01]  /*a440*/  IMAD R63, R17.reuse, 0x43, RZ ;  /* 0x00000043113f7824 */ /* 0x042fe200078e02ff */
[C---:B------:R-:W-:Y:S01]  /*a450*/  PRMT R218, R4.reuse, 0x7772, RZ ;  /* 0x0000777204da7816 */ /* 0x040fe200000000ff */
[----:B--2---:R-:W-:Y:S01]  /*a460*/  IMAD.SHL.U32 R33, R17, 0x8, RZ ;  /* 0x0000000811217824 */ /* 0x004fe200078e00ff */
[-C--:B------:R-:W-:Y:S01]  /*a470*/  IADD3 R8, P4, R31, R2.reuse, RZ ;  /* 0x000000021f087210 */ /* 0x080fe20007f9e0ff */
[----:B------:R1:W-:Y:S01]  /*a480*/  STG.E.U8 desc[UR28][R14.64], R57 ;  /* 0x000000390e007986 */ /* 0x0003e2000c10111c */
[C---:B------:R-:W-:Y:S01]  /*a490*/  PRMT R222, R4.reuse, 0x7771, RZ ;  /* 0x0000777104de7816 */ /* 0x040fe200000000ff */
[----:B---3--:R-:W-:Y:S01]  /*a4a0*/  IMAD R61, R17, 0x42, RZ ;  /* 0x00000042113d7824 */ /* 0x008fe200078e02ff */
[-C--:B------:R-:W-:Y:S01]  /*a4b0*/  LEA.HI.X.SX32 R9, R31, R3.reuse, 0x1, P4 ;  /* 0x000000031f097211 */ /* 0x080fe200020f0eff */
[----:B------:R-:W-:Y:S01]  /*a4c0*/  IMAD R31, R17, 0xa, RZ ;  /* 0x0000000a111f7824 */ /* 0x000fe200078e02ff */
[-C--:B------:R-:W-:Y:S01]  /*a4d0*/  IADD3 R10, P5, R33, R2.reuse, RZ ;  /* 0x00000002210a7210 */ /* 0x080fe20007fbe0ff */
[----:B------:R2:W-:Y:S01]  /*a4e0*/  STG.E.U8 desc[UR28][R22.64], R55 ;  /* 0x0000003716007986 */ /* 0x0005e2000c10111c */
[-C--:B0-----:R-:W-:Y:S01]  /*a4f0*/  IADD3 R12, P4, R27, R2.reuse, RZ ;  /* 0x000000021b0c7210 */ /* 0x081fe20007f9e0ff */
[----:B------:R-:W-:Y:S01]  /*a500*/  IMAD R59, R17, 0x41, RZ ;  /* 0x00000041113b7824 */ /* 0x000fe200078e02ff */
[-C--:B------:R-:W-:Y:S01]  /*a510*/  LEA.HI.X.SX32 R11, R33, R3.reuse, 0x1, P5 ;  /* 0x00000003210b7211 */ /* 0x080fe200028f0eff */
[----:B------:R-:W-:Y:S01]  /*a520*/  IMAD R33, R17, 0xb, RZ ;  /* 0x0000000b11217824 */ /* 0x000fe200078e02ff */
[----:B------:R-:W-:Y:S01]  /*a530*/  LEA.HI.X.SX32 R13, R27, R3, 0x1, P4 ;  /* 0x000000031b0d7211 */ /* 0x000fe200020f0eff */
[----:B------:R-:W-:Y:S01]  /*a540*/  IMAD R27, R17, 0xc, RZ ;  /* 0x0000000c111b7824 */ /* 0x000fe200078e02ff */
[----:B-1----:R-:W-:Y:S01]  /*a550*/  IADD3 R14, P5, R31, R2, RZ ;  /* 0x000000021f0e7210 */ /* 0x002fe20007fbe0ff */
[----:B------:R0:W-:Y:S01]  /*a560*/  STG.E.U8 desc[UR28][R24.64], R53 ;  /* 0x0000003518007986 */ /* 0x0001e2000c10111c */
[----:B------:R-:W-:Y:S01]  /*a570*/  IMAD.SHL.U32 R57, R17, 0x40, RZ ;  /* 0x0000004011397824 */ /* 0x000fe200078e00ff */
[----:B------:R-:W-:-:S02]  /*a580*/  PRMT R224, R4, 0x7770, RZ ;  /* 0x0000777004e07816 */ /* 0x000fc400000000ff */
[-C--:B------:R-:W-:Y:S01]  /*a590*/  LEA.HI.X.SX32 R15, R31, R3.reuse, 0x1, P5 ;  /* 0x000000031f0f7211 */ /* 0x080fe200028f0eff */
[----:B------:R-:W-:Y:S01]  /*a5a0*/  IMAD R31, R17, 0xd, RZ ;  /* 0x0000000d111f7824 */ /* 0x000fe200078e02ff */
[-C--:B--2---:R-:W-:Y:S01]  /*a5b0*/  IADD3 R22, P4, R33, R2.reuse, RZ ;  /* 0x0000000221167210 */ /* 0x084fe20007f9e0ff */
[----:B------:R1:W-:Y:S01]  /*a5c0*/  STG.E.U8 desc[UR28][R8.64], R51 ;  /* 0x0000003308007986 */ /* 0x0003e2000c10111c */
[----:B------:R-:W-:Y:S01]  /*a5d0*/  IMAD R55, R17, 0x3f, RZ ;  /* 0x0000003f11377824 */ /* 0x000fe200078e02ff */
[----:B------:R-:W-:Y:S02]  /*a5e0*/  PRMT R212, R5, 0x7773, RZ ;  /* 0x0000777305d47816 */ /* 0x000fe400000000ff */
[----:B------:R-:W-:Y:S01]  /*a5f0*/  LEA.HI.X.SX32 R23, R33, R3, 0x1, P4 ;  /* 0x0000000321177211 */ /* 0x000fe200020f0eff */
[----:B------:R-:W-:Y:S01]  /*a600*/  IMAD R33, R17, 0xe, RZ ;  /* 0x0000000e11217824 */ /* 0x000fe200078e02ff */
[----:B0-----:R-:W-:Y:S01]  /*a610*/  IADD3 R24, P5, R27, R2, RZ ;  /* 0x000000021b187210 */ /* 0x001fe20007fbe0ff */
[----:B------:R0:W-:Y:S01]  /*a620*/  STG.E.U8 desc[UR28][R10.64], R49 ;  /* 0x000000310a007986 */ /* 0x0001e2000c10111c */
[----:B------:R-:W-:Y:S01]  /*a630*/  IMAD R53, R17, 0x3e, RZ ;  /* 0x0000003e11357824 */ /* 0x000fe200078e02ff */
[----:B------:R-:W-:-:S02]  /*a640*/  PRMT R214, R5, 0x7772, RZ ;  /* 0x0000777205d67816 */ /* 0x000fc400000000ff */
[-C--:B------:R-:W-:Y:S01]  /*a650*/  LEA.HI.X.SX32 R25, R27, R3.reuse, 0x1, P5 ;  /* 0x000000031b197211 */ /* 0x080fe200028f0eff */
[----:B------:R-:W-:Y:S01]  /*a660*/  IMAD R27, R17, 0xf, RZ ;  /* 0x0000000f111b7824 */ /* 0x000fe200078e02ff */
[-C--:B-1----:R-:W-:Y:S01]  /*a670*/  IADD3 R8, P4, R31, R2.reuse, RZ ;  /* 0x000000021f087210 */ /* 0x082fe20007f9e0ff */
[----:B------:R1:W-:Y:S01]  /*a680*/  STG.E.U8 desc[UR28][R12.64], R47 ;  /* 0x0000002f0c007986 */ /* 0x0003e2000c10111c */
[----:B------:R-:W-:Y:S01]  /*a690*/  IMAD R51, R17, 0x3d, RZ ;  /* 0x0000003d11337824 */ /* 0x000fe200078e02ff */
[----:B------:R-:W-:Y:S02]  /*a6a0*/  PRMT R220, R5, 0x7770, RZ ;  /* 0x0000777005dc7816 */ /* 0x000fe400000000ff */
[----:B------:R-:W-:Y:S01]  /*a6b0*/  LEA.HI.X.SX32 R9, R31, R3, 0x1, P4 ;  /* 0x000000031f097211 */ /* 0x000fe200020f0eff */
[----:B------:R-:W-:Y:S01]  /*a6c0*/  IMAD.SHL.U32 R31, R17, 0x10, RZ ;  /* 0x00000010111f7824 */ /* 0x000fe200078e00ff */
[----:B0-----:R-:W-:Y:S01]  /*a6d0*/  IADD3 R10, P5, R33, R2, RZ ;  /* 0x00000002210a7210 */ /* 0x001fe20007fbe0ff */
[----:B------:R0:W-:Y:S01]  /*a6e0*/  STG.E.U8 desc[UR28][R14.64], R45 ;  /* 0x0000002d0e007986 */ /* 0x0001e2000c10111c */
[----:B------:R-:W-:Y:S01]  /*a6f0*/  IMAD R49, R17, 0x3c, RZ ;  /* 0x0000003c11317824 */ /* 0x000fe200078e02ff */
[----:B------:R-:W-:-:S02]  /*a700*/  FSEL R175, R175, -INF , P2 ;  /* 0xff800000afaf7808 */ /* 0x000fc40001000000 */
[-C--:B------:R-:W-:Y:S01]  /*a710*/  LEA.HI.X.SX32 R11, R33, R3.reuse, 0x1, P5 ;  /* 0x00000003210b7211 */ /* 0x080fe200028f0eff */
[----:B------:R-:W-:Y:S01]  /*a720*/  IMAD R33, R17, 0x11, RZ ;  /* 0x0000001111217824 */ /* 0x000fe200078e02ff */
[-C--:B-1----:R-:W-:Y:S01]  /*a730*/  IADD3 R12, P4, R27, R2.reuse, RZ ;  /* 0x000000021b0c7210 */ /* 0x082fe20007f9e0ff */
[----:B------:R1:W-:Y:S01]  /*a740*/  STG.E.U8 desc[UR28][R22.64], R43 ;  /* 0x0000002b16007986 */ /* 0x0003e2000c10111c */
[----:B------:R-:W-:Y:S01]  /*a750*/  IMAD R47, R17, 0x3b, RZ ;  /* 0x0000003b112f7824 */ /* 0x000fe200078e02ff */
[----:B------:R-:W-:Y:S02]  /*a760*/  FSEL R176, R176, -INF , P3 ;  /* 0xff800000b0b07808 */ /* 0x000fe40001800000 */
[-C--:B------:R-:W-:Y:S01]  /*a770*/  LEA.HI.X.SX32 R13, R27, R3.reuse, 0x1, P4 ;  /* 0x000000031b0d7211 */ /* 0x080fe200020f0eff */
[----:B------:R-:W-:Y:S01]  /*a780*/  IMAD R27, R17, 0x12, RZ ;  /* 0x00000012111b7824 */ /* 0x000fe200078e02ff */
[-C--:B0-----:R-:W-:Y:S01]  /*a790*/  IADD3 R14, P5, R31, R2.reuse, RZ ;  /* 0x000000021f0e7210 */ /* 0x081fe20007fbe0ff */
[----:B------:R0:W-:Y:S01]  /*a7a0*/  STG.E.U8 desc[UR28][R24.64], R41 ;  /* 0x0000002918007986 */ /* 0x0001e2000c10111c */
[----:B------:R-:W-:Y:S01]  /*a7b0*/  IMAD R45, R17, 0x3a, RZ ;  /* 0x0000003a112d7824 */ /* 0x000fe200078e02ff */
[----:B------:R-:W-:Y:S01]  /*a7c0*/  FSEL R174, R174, -INF , P1 ;  /* 0xff800000aeae7808 */ /* 0x000fe20000800000 */
[----:B------:R-:W-:Y:S01]  /*a7d0*/  FFMA R176, R176, 0.69314718246459960938, R221 ;  /* 0x3f317218b0b07823 */ /* 0x000fe200000000dd */
[----:B------:R-:W-:Y:S01]  /*a7e0*/  LEA.HI.X.SX32 R15, R31, R3, 0x1, P5 ;  /* 0x000000031f0f7211 */ /* 0x000fe200028f0eff */
[----:B------:R-:W-:Y:S01]  /*a7f0*/  IMAD R31, R17, 0x13, RZ ;  /* 0x00000013111f7824 */ /* 0x000fe200078e02ff */
[----:B-1----:R-:W-:Y:S01]  /*a800*/  IADD3 R22, P4, R33, R2, RZ ;  /* 0x0000000221167210 */ /* 0x002fe20007f9e0ff */
[----:B------:R1:W-:Y:S01]  /*a810*/  STG.E.U8 desc[UR28][R8.64], R39 ;  /* 0x0000002708007986 */ /* 0x0003e2000c10111c */
[----:B------:R-:W-:-:S02]  /*a820*/  IMAD R43, R17, 0x39, RZ ;  /* 0x00000039112b7824 */ /* 0x000fc400078e02ff */
[----:B------:R-:W-:Y:S01]  /*a830*/  FFMA R174, R174, 0.69314718246459960938, R225 ;  /* 0x3f317218aeae7823 */ /* 0x000fe200000000e1 */
[-C--:B------:R-:W-:Y:S01]  /*a840*/  LEA.HI.X.SX32 R23, R33, R3.reuse, 0x1, P4 ;  /* 0x0000000321177211 */ /* 0x080fe200020f0eff */
[----:B------:R-:W-:Y:S01]  /*a850*/  IMAD R33, R17, 0x14, RZ ;  /* 0x0000001411217824 */ /* 0x000fe200078e02ff */
[-C--:B0-----:R-:W-:Y:S01]  /*a860*/  IADD3 R24, P5, R27, R2.reuse, RZ ;  /* 0x000000021b187210 */ /* 0x081fe20007fbe0ff */
[----:B------:R0:W-:Y:S01]  /*a870*/  STG.E.U8 desc[UR28][R10.64], R37 ;  /* 0x000000250a007986 */ /* 0x0001e2000c10111c */
[----:B------:R-:W-:Y:S02]  /*a880*/  IMAD R41, R17, 0x38, RZ ;  /* 0x0000003811297824 */ /* 0x000fe400078e02ff */
[----:B------:R-:W-:Y:S01]  /*a890*/  LEA.HI.X.SX32 R25, R27, R3, 0x1, P5 ;  /* 0x000000031b197211 */ /* 0x000fe200028f0eff */
[----:B------:R-:W-:Y:S01]  /*a8a0*/  IMAD R27, R17, 0x15, RZ ;  /* 0x00000015111b7824 */ /* 0x000fe200078e02ff */
[----:B------:R2:W-:Y:S01]  /*a8b0*/  STG.E.U8 desc[UR28][R12.64], R35 ;  /* 0x000000230c007986 */ /* 0x0005e2000c10111c */
[----:B-1----:R-:W-:Y:S01]  /*a8c0*/  IADD3 R8, P4, R31, R2, RZ ;  /* 0x000000021f087210 */ /* 0x002fe20007f9e0ff */
[----:B------:R-:W-:-:S02]  /*a8d0*/  IMAD R39, R17, 0x37, RZ ;  /* 0x0000003711277824 */ /* 0x000fc400078e02ff */
[----:B------:R1:W-:Y:S01]  /*a8e0*/  STG.E.U8 desc[UR28][R14.64], R95 ;  /* 0x0000005f0e007986 */ /* 0x0003e2000c10111c */
[-C--:B------:R-:W-:Y:S01]  /*a8f0*/  LEA.HI.X.SX32 R9, R31, R3.reuse, 0x1, P4 ;  /* 0x000000031f097211 */ /* 0x080fe200020f0eff */
[----:B------:R-:W-:Y:S01]  /*a900*/  IMAD R31, R17, 0x16, RZ ;  /* 0x00000016111f7824 */ /* 0x000fe200078e02ff */
[-C--:B0-----:R-:W-:Y:S01]  /*a910*/  IADD3 R10, P5, R33, R2.reuse, RZ ;  /* 0x00000002210a7210 */ /* 0x081fe20007fbe0ff */
[----:B------:R0:W-:Y:S01]  /*a920*/  STG.E.U8 desc[UR28][R22.64], R93 ;  /* 0x0000005d16007986 */ /* 0x0001e2000c10111c */
[----:B------:R-:W-:Y:S02]  /*a930*/  IMAD R37, R17, 0x36, RZ ;  /* 0x0000003611257824 */ /* 0x000fe400078e02ff */
[-C--:B------:R-:W-:Y:S01]  /*a940*/  LEA.HI.X.SX32 R11, R33, R3.reuse, 0x1, P5 ;  /* 0x00000003210b7211 */ /* 0x080fe200028f0eff */
[----:B------:R-:W-:Y:S01]  /*a950*/  IMAD R33, R17, 0x17, RZ ;  /* 0x0000001711217824 */ /* 0x000fe200078e02ff */
[-C--:B--2---:R-:W-:Y:S01]  /*a960*/  IADD3 R12, P4, R27, R2.reuse, RZ ;  /* 0x000000021b0c7210 */ /* 0x084fe20007f9e0ff */
[----:B------:R2:W-:Y:S01]  /*a970*/  STG.E.U8 desc[UR28][R24.64], R91 ;  /* 0x0000005b18007986 */ /* 0x0005e2000c10111c */
[----:B------:R-:W-:Y:S01]  /*a980*/  IMAD R35, R17, 0x35, RZ ;  /* 0x0000003511237824 */ /* 0x000fe200078e02ff */
[-C--:B-1----:R-:W-:Y:S01]  /*a990*/  IADD3 R14, P5, R31, R2.reuse, RZ ;  /* 0x000000021f0e7210 */ /* 0x082fe20007fbe0ff */
[----:B------:R-:W-:Y:S01]  /*a9a0*/  IMAD R95, R17, 0x53, RZ ;  /* 0x00000053115f7824 */ /* 0x000fe200078e02ff */
[-C--:B------:R-:W-:Y:S01]  /*a9b0*/  LEA.HI.X.SX32 R13, R27, R3.reuse, 0x1, P4 ;  /* 0x000000031b0d7211 */ /* 0x080fe200020f0eff */
[----:B------:R-:W-:Y:S01]  /*a9c0*/  IMAD R27, R17, 0x18, RZ ;  /* 0x00000018111b7824 */ /* 0x000fe200078e02ff */
[----:B------:R-:W-:Y:S01]  /*a9d0*/  LEA.HI.X.SX32 R15, R31, R3, 0x1, P5 ;  /* 0x000000031f0f7211 */ /* 0x000fe200028f0eff */
[----:B------:R-:W-:Y:S01]  /*a9e0*/  IMAD R31, R17, 0x19, RZ ;  /* 0x00000019111f7824 */ /* 0x000fe200078e02ff */
[-C--:B0-----:R-:W-:Y:S01]  /*a9f0*/  IADD3 R22, P4, R33, R2.reuse, RZ ;  /* 0x0000000221167210 */ /* 0x081fe20007f9e0ff */
[----:B------:R0:W-:Y:S01]  /*aa00*/  STG.E.U8 desc[UR28][R8.64], R89 ;  /* 0x0000005908007986 */ /* 0x0001e2000c10111c */
[----:B------:R-:W-:Y:S01]  /*aa10*/  IMAD R93, R17, 0x52, RZ ;  /* 0x00000052115d7824 */ /* 0x000fe200078e02ff */
[----:B--2---:R-:W-:-:S02]  /*aa20*/  IADD3 R24, P5, R27, R2, RZ ;  /* 0x000000021b187210 */ /* 0x004fc40007fbe0ff */
[----:B------:R1:W-:Y:S01]  /*aa30*/  STG.E.U8 desc[UR28][R10.64], R87 ;  /* 0x000000570a007986 */ /* 0x0003e2000c10111c */
[-C--:B------:R-:W-:Y:S01]  /*aa40*/  LEA.HI.X.SX32 R23, R33, R3.reuse, 0x1, P4 ;  /* 0x0000000321177211 */ /* 0x080fe200020f0eff */
[----:B------:R-:W-:Y:S01]  /*aa50*/  IMAD R33, R17, 0x1a, RZ ;  /* 0x0000001a11217824 */ /* 0x000fe200078e02ff */
[-C--:B------:R-:W-:Y:S01]  /*aa60*/  LEA.HI.X.SX32 R25, R27, R3.reuse, 0x1, P5 ;  /* 0x000000031b197211 */ /* 0x080fe200028f0eff */
[C---:B------:R-:W-:Y:S01]  /*aa70*/  IMAD R27, R17.reuse, 0x1b, RZ ;  /* 0x0000001b111b7824 */ /* 0x040fe200078e02ff */
[----:B------:R2:W-:Y:S01]  /*aa80*/  STG.E.U8 desc[UR28][R12.64], R85 ;  /* 0x000000550c007986 */ /* 0x0005e2000c10111c */
[----:B------:R-:W-:Y:S01]  /*aa90*/  IMAD R91, R17, 0x51, RZ ;  /* 0x00000051115b7824 */ /* 0x000fe200078e02ff */
[-C--:B0-----:R-:W-:Y:S02]  /*aaa0*/  IADD3 R8, P4, R31, R2.reuse, RZ ;  /* 0x000000021f087210 */ /* 0x081fe40007f9e0ff */
[----:B------:R0:W-:Y:S01]  /*aab0*/  STG.E.U8 desc[UR28][R14.64], R83 ;  /* 0x000000530e007986 */ /* 0x0001e2000c10111c */
[----:B------:R-:W-:Y:S01]  /*aac0*/  IMAD R89, R17, 0x50, RZ ;  /* 0x0000005011597824 */ /* 0x000fe200078e02ff */
[-C--:B------:R-:W-:Y:S01]  /*aad0*/  LEA.HI.X.SX32 R9, R31, R3.reuse, 0x1, P4 ;  /* 0x000000031f097211 */ /* 0x080fe200020f0eff */
[----:B------:R-:W-:Y:S01]  /*aae0*/  IMAD R31, R17, 0x1c, RZ ;  /* 0x0000001c111f7824 */ /* 0x000fe200078e02ff */
[-C--:B-1----:R-:W-:Y:S01]  /*aaf0*/  IADD3 R10, P5, R33, R2.reuse, RZ ;  /* 0x00000002210a7210 */ /* 0x082fe20007fbe0ff */
[----:B------:R1:W-:Y:S01]  /*ab00*/  STG.E.U8 desc[UR28][R22.64], R81 ;  /* 0x0000005116007986 */ /* 0x0003e2000c10111c */
[----:B------:R-:W-:Y:S01]  /*ab10*/  IMAD R87, R17, 0x4f, RZ ;  /* 0x0000004f11577824 */ /* 0x000fe200078e02ff */
[-C--:B--2---:R-:W-:Y:S01]  /*ab20*/  IADD3 R12, P4, R27, R2.reuse, RZ ;  /* 0x000000021b0c7210 */ /* 0x084fe20007f9e0ff */
[----:B------:R-:W-:Y:S01]  /*ab30*/  IMAD R85, R17, 0x4e, RZ ;  /* 0x0000004e11557824 */ /* 0x000fe200078e02ff */
[-C--:B------:R-:W-:Y:S01]  /*ab40*/  LEA.HI.X.SX32 R11, R33, R3.reuse, 0x1, P5 ;  /* 0x00000003210b7211 */ /* 0x080fe200028f0eff */
[----:B------:R-:W-:Y:S01]  /*ab50*/  IMAD R33, R17, 0x1d, RZ ;  /* 0x0000001d11217824 */ /* 0x000fe200078e02ff */
[----:B------:R-:W-:Y:S01]  /*ab60*/  LEA.HI.X.SX32 R13, R27, R3, 0x1, P4 ;  /* 0x000000031b0d7211 */ /* 0x000fe200020f0eff */
[----:B------:R-:W-:Y:S01]  /*ab70*/  IMAD R27, R17, 0x1e, RZ ;  /* 0x0000001e111b7824 */ /* 0x000fe200078e02ff */
[----:B0-----:R-:W-:Y:S01]  /*ab80*/  IADD3 R14, P5, R31, R2, RZ ;  /* 0x000000021f0e7210 */ /* 0x001fe20007fbe0ff */
[----:B------:R0:W-:Y:S01]  /*ab90*/  STG.E.U8 desc[UR28][R24.64], R79 ;  /* 0x0000004f18007986 */ /* 0x0001e2000c10111c */
[----:B------:R-:W-:-:S02]  /*aba0*/  IMAD R83, R17, 0x4d, RZ ;  /* 0x0000004d11537824 */ /* 0x000fc400078e02ff */
[-C--:B------:R-:W-:Y:S01]  /*abb0*/  LEA.HI.X.SX32 R15, R31, R3.reuse, 0x1, P5 ;  /* 0x000000031f0f7211 */ /* 0x080fe200028f0eff */
[----:B------:R-:W-:Y:S01]  /*abc0*/  IMAD R31, R17, 0x1f, RZ ;  /* 0x0000001f111f7824 */ /* 0x000fe200078e02ff */
[-C--:B-1----:R-:W-:Y:S01]  /*abd0*/  IADD3 R22, P4, R33, R2.reuse, RZ ;  /* 0x0000000221167210 */ /* 0x082fe20007f9e0ff */
[----:B------:R1:W-:Y:S01]  /*abe0*/  STG.E.U8 desc[UR28][R8.64], R77 ;  /* 0x0000004d08007986 */ /* 0x0003e2000c10111c */
[----:B------:R-:W-:Y:S02]  /*abf0*/  IMAD R81, R17, 0x4c, RZ ;  /* 0x0000004c11517824 */ /* 0x000fe400078e02ff */
[----:B------:R-:W-:Y:S01]  /*ac00*/  LEA.HI.X.SX32 R23, R33, R3, 0x1, P4 ;  /* 0x0000000321177211 */ /* 0x000fe200020f0eff */
[----:B------:R-:W-:Y:S01]  /*ac10*/  IMAD.SHL.U32 R33, R17, 0x20, RZ ;  /* 0x0000002011217824 */ /* 0x000fe200078e00ff */
[----:B------:R2:W-:Y:S01]  /*ac20*/  STG.E.U8 desc[UR28][R10.64], R75 ;  /* 0x0000004b0a007986 */ /* 0x0005e2000c10111c */
[----:B0-----:R-:W-:Y:S01]  /*ac30*/  IADD3 R24, P5, R27, R2, RZ ;  /* 0x000000021b187210 */ /* 0x001fe20007fbe0ff */
[----:B------:R-:W-:-:S02]  /*ac40*/  IMAD R79, R17, 0x4b, RZ ;  /* 0x0000004b114f7824 */ /* 0x000fc400078e02ff */
[----:B------:R0:W-:Y:S01]  /*ac50*/  STG.E.U8 desc[UR28][R12.64], R73 ;  /* 0x000000490c007986 */ /* 0x0001e2000c10111c */
[-C--:B------:R-:W-:Y:S01]  /*ac60*/  LEA.HI.X.SX32 R25, R27, R3.reuse, 0x1, P5 ;  /* 0x000000031b197211 */ /* 0x080fe200028f0eff */
[----:B------:R-:W-:Y:S01]  /*ac70*/  IMAD R27, R17, 0x21, RZ ;  /* 0x00000021111b7824 */ /* 0x000fe200078e02ff */
[-C--:B-1----:R-:W-:Y:S01]  /*ac80*/  IADD3 R8, P4, R31, R2.reuse, RZ ;  /* 0x000000021f087210 */ /* 0x082fe20007f9e0ff */
[----:B------:R1:W-:Y:S01]  /*ac90*/  STG.E.U8 desc[UR28][R14.64], R71 ;  /* 0x000000470e007986 */ /* 0x0003e2000c10111c */
[----:B------:R-:W-:Y:S02]  /*aca0*/  IMAD R77, R17, 0x4a, RZ ;  /* 0x0000004a114d7824 */ /* 0x000fe400078e02ff */
[-C--:B------:R-:W-:Y:S01]  /*acb0*/  LEA.HI.X.SX32 R9, R31, R3.reuse, 0x1, P4 ;  /* 0x000000031f097211 */ /* 0x080fe200020f0eff */
[----:B------:R-:W-:Y:S01]  /*acc0*/  IMAD R31, R17, 0x22, RZ ;  /* 0x00000022111f7824 */ /* 0x000fe200078e02ff */
[-C--:B--2---:R-:W-:Y:S01]  /*acd0*/  IADD3 R10, P5, R33, R2.reuse, RZ ;  /* 0x00000002210a7210 */ /* 0x084fe20007fbe0ff */
[----:B------:R2:W-:Y:S01]  /*ace0*/  STG.E.U8 desc[UR28][R22.64], R69 ;  /* 0x0000004516007986 */ /* 0x0005e2000c10111c */
[----:B------:R-:W-:Y:S01]  /*acf0*/  IMAD R75, R17, 0x49, RZ ;  /* 0x00000049114b7824 */ /* 0x000fe200078e02ff */
[-C--:B0-----:R-:W-:Y:S01]  /*ad00*/  IADD3 R12, P4, R27, R2.reuse, RZ ;  /* 0x000000021b0c7210 */ /* 0x081fe20007f9e0ff */
[----:B------:R-:W-:Y:S01]  /*ad10*/  IMAD R73, R17, 0x48, RZ ;  /* 0x0000004811497824 */ /* 0x000fe200078e02ff */
[-C--:B------:R-:W-:Y:S01]  /*ad20*/  LEA.HI.X.SX32 R11, R33, R3.reuse, 0x1, P5 ;  /* 0x00000003210b7211 */ /* 0x080fe200028f0eff */
[----:B------:R0:W-:Y:S01]  /*ad30*/  STG.E.U8 desc[UR28][R24.64], R67 ;  /* 0x0000004318007986 */ /* 0x0001e2000c10111c */
[-C--:B------:R-:W-:Y:S01]  /*ad40*/  LEA.HI.X.SX32 R13, R27, R3.reuse, 0x1, P4 ;  /* 0x000000031b0d7211 */ /* 0x080fe200020f0eff */
[----:B------:R-:W-:Y:S01]  /*ad50*/  IMAD R27, R17, 0x24, RZ ;  /* 0x00000024111b7824 */ /* 0x000fe200078e02ff */
[-C--:B-1----:R-:W-:Y:S01]  /*ad60*/  IADD3 R14, P5, R31, R2.reuse, RZ ;  /* 0x000000021f0e7210 */ /* 0x082fe20007fbe0ff */
[C---:B------:R-:W-:Y:S01]  /*ad70*/  IMAD R33, R17.reuse, 0x23, RZ ;  /* 0x0000002311217824 */ /* 0x040fe200078e02ff */
[----:B------:R1:W-:Y:S01]  /*ad80*/  STG.E.U8 desc[UR28][R8.64], R65 ;  /* 0x0000004108007986 */ /* 0x0003e2000c10111c */
[----:B------:R-:W-:Y:S01]  /*ad90*/  IMAD R71, R17, 0x47, RZ ;  /* 0x0000004711477824 */ /* 0x000fe200078e02ff */
        /* <DEDUP_REMOVED lines=11> */
[----:B------:R-:W3:Y:S01]  /*ae50*/  LDC R27, c[0x0][0x228] ;  /* 0x00008a00ff1b7b82 */ /* 0x000ee20000000800 */
[-C--:B-1----:R-:W-:Y:S01]  /*ae60*/  IADD3 R8, P4, R31, R2.reuse, RZ ;  /* 0x000000021f087210 */ /* 0x082fe20007f9e0ff */
[----:B------:R1:W-:Y:S01]  /*ae70*/  STG.E.U8 desc[UR28][R14.64], R105 ;  /* 0x000000690e007986 */ /* 0x0003e2000c10111c */
[----:B------:R-:W-:Y:S01]  /*ae80*/  IMAD R65, R17, 0x44, RZ ;  /* 0x0000004411417824 */ /* 0x000fe200078e02ff */
[----:B--2---:R-:W-:Y:S01]  /*ae90*/  IADD3 R10, P5, R33, R2, RZ ;  /* 0x00000002210a7210 */ /* 0x004fe20007fbe0ff */
[----:B------:R-:W-:Y:S01]  /*aea0*/  IMAD R109, R17, 0x5f, RZ ;  /* 0x0000005f116d7824 */ /* 0x000fe200078e02ff */
[----:B------:R2:W-:Y:S01]  /*aeb0*/  STG.E.U8 desc[UR28][R22.64], R103 ;  /* 0x0000006716007986 */ /* 0x0005e2000c10111c */
[-C--:B------:R-:W-:Y:S01]  /*aec0*/  LEA.HI.X.SX32 R9, R31, R3.reuse, 0x1, P4 ;  /* 0x000000031f097211 */ /* 0x080fe200020f0eff */
[----:B------:R-:W-:Y:S01]  /*aed0*/  IMAD R31, R17, 0x33, RZ ;  /* 0x00000033111f7824 */ /* 0x000fe200078e02ff */
[----:B------:R-:W-:Y:S01]  /*aee0*/  LEA.HI.X.SX32 R11, R33, R3, 0x1, P5 ;  /* 0x00000003210b7211 */ /* 0x000fe200028f0eff */
[C---:B0-----:R-:W-:Y:S01]  /*aef0*/  IMAD R13, R17.reuse, 0x27, RZ ;  /* 0x00000027110d7824 */ /* 0x041fe200078e02ff */
[----:B------:R0:W-:Y:S01]  /*af00*/  STG.E.U8 desc[UR28][R24.64], R101 ;  /* 0x0000006518007986 */ /* 0x0001e2000c10111c */
[----:B------:R-:W-:-:S02]  /*af10*/  IMAD R33, R17, 0x34, RZ ;  /* 0x0000003411217824 */ /* 0x000fc400078e02ff */
[----:B-1----:R-:W-:Y:S01]  /*af20*/  IMAD R15, R17, 0x28, RZ ;  /* 0x00000028110f7824 */ /* 0x002fe200078e02ff */
[-C--:B------:R-:W-:Y:S01]  /*af30*/  IADD3 R12, P4, R13, R2.reuse, RZ ;  /* 0x000000020d0c7210 */ /* 0x080fe20007f9e0ff */
[----:B------:R1:W-:Y:S01]  /*af40*/  STG.E.U8 desc[UR28][R8.64], R99 ;  /* 0x0000006308007986 */ /* 0x0003e2000c10111c */
[C---:B------:R-:W-:Y:S02]  /*af50*/  IMAD R105, R17.reuse, 0x5d, RZ ;  /* 0x0000005d11697824 */ /* 0x040fe400078e02ff */
[----:B--2---:R-:W-:Y:S01]  /*af60*/  IMAD R23, R17, 0x29, RZ ;  /* 0x0000002911177824 */ /* 0x004fe200078e02ff */
[-C--:B------:R-:W-:Y:S01]  /*af70*/  IADD3 R14, P5, R15, R2.reuse, RZ ;  /* 0x000000020f0e7210 */ /* 0x080fe20007fbe0ff */
[----:B------:R2:W-:Y:S01]  /*af80*/  STG.E.U8 desc[UR28][R10.64], R97 ;  /* 0x000000610a007986 */ /* 0x0005e2000c10111c */
[-C--:B------:R-:W-:Y:S01]  /*af90*/  LEA.HI.X.SX32 R13, R13, R3.reuse, 0x1, P4 ;  /* 0x000000030d0d7211 */ /* 0x080fe200020f0eff */
[----:B0-----:R-:W-:Y:S01]  /*afa0*/  IMAD R25, R17, 0x2c, RZ ;  /* 0x0000002c11197824 */ /* 0x001fe200078e02ff */
[----:B---3--:R-:W-:Y:S01]  /*afb0*/  IADD3 R18, R18, UR4, R27 ;  /* 0x0000000412127c10 */ /* 0x008fe2000fffe01b */
[----:B------:R-:W-:Y:S01]  /*afc0*/  UIMAD UR4, UR5, 0x2a, URZ ;  /* 0x0000002a050478a4 */ /* 0x000fe2000f8e023f */
[-C--:B------:R-:W-:Y:S01]  /*afd0*/  IADD3 RZ, P4, R23, R2.reuse, RZ ;  /* 0x0000000217ff7210 */ /* 0x080fe20007f9e0ff */
[----:B------:R0:W-:Y:S01]  /*afe0*/  STG.E.U8 desc[UR28][R12.64], R21 ;  /* 0x000000150c007986 */ /* 0x0001e2000c10111c */
[-C--:B------:R-:W-:Y:S01]  /*aff0*/  LEA.HI.X.SX32 R15, R15, R3.reuse, 0x1, P5 ;  /* 0x000000030f0f7211 */ /* 0x080fe200028f0eff */
[C---:B-1----:R-:W-:Y:S01]  /*b000*/  VIADD R8, R18.reuse, UR6 ;  /* 0x0000000612087c36 */ /* 0x042fe20008000000 */
[-C--:B------:R-:W-:Y:S01]  /*b010*/  LEA.HI.X.SX32 R9, R23, R3.reuse, 0x1, P4 ;  /* 0x0000000317097211 */ /* 0x080fe200020f0eff */
[C---:B------:R-:W-:Y:S01]  /*b020*/  IMAD R23, R17.reuse, 0x2b, RZ ;  /* 0x0000002b11177824 */ /* 0x040fe200078e02ff */
[----:B------:R-:W-:Y:S01]  /*b030*/  UIMAD UR6, UR5, 0x2b, URZ ;  /* 0x0000002b050678a4 */ /* 0x000fe2000f8e023f */
[----:B--2---:R-:W-:Y:S01]  /*b040*/  IMAD R11, R17, 0x2a, RZ ;  /* 0x0000002a110b7824 */ /* 0x004fe200078e02ff */
[----:B------:R1:W-:Y:S01]  /*b050*/  STG.E.U8 desc[UR28][R14.64], R29 ;  /* 0x0000001d0e007986 */ /* 0x0003e2000c10111c */
[-C--:B------:R-:W-:Y:S01]  /*b060*/  IADD3 RZ, P6, R25, R2.reuse, RZ ;  /* 0x0000000219ff7210 */ /* 0x080fe20007fde0ff */
[C---:B------:R-:W-:Y:S01]  /*b070*/  VIADD R10, R18.reuse, UR4 ;  /* 0x00000004120a7c36 */ /* 0x040fe20008000000 */
[-C--:B------:R-:W-:Y:S01]  /*b080*/  IADD3 RZ, P5, R23, R2.reuse, RZ ;  /* 0x0000000217ff7210 */ /* 0x080fe20007fbe0ff */
[----:B------:R2:W-:Y:S01]  /*b090*/  STG.E.U8 desc[UR28][R8.64], R28 ;  /* 0x0000001c08007986 */ /* 0x0005e2000c10111c */
[-C--:B------:R-:W-:Y:S01]  /*b0a0*/  IADD3 RZ, P4, R11, R2.reuse, RZ ;  /* 0x000000020bff7210 */ /* 0x080fe20007f9e0ff */
[----:B0-----:R-:W-:Y:S01]  /*b0b0*/  IMAD R21, R17, 0x2e, RZ ;  /* 0x0000002e11157824 */ /* 0x001fe200078e02ff */
[-C--:B------:R-:W-:Y:S01]  /*b0c0*/  LEA.HI.X.SX32 R13, R23, R3.reuse, 0x1, P5 ;  /* 0x00000003170d7211 */ /* 0x080fe200028f0eff */
[C---:B------:R-:W-:Y:S01]  /*b0d0*/  VIADD R12, R18.reuse, UR6 ;  /* 0x00000006120c7c36 */ /* 0x040fe20008000000 */
[-C--:B------:R-:W-:Y:S01]  /*b0e0*/  LEA.HI.X.SX32 R11, R11, R3.reuse, 0x1, P4 ;  /* 0x000000030b0b7211 */ /* 0x080fe200020f0eff */
[----:B------:R-:W-:Y:S01]  /*b0f0*/  IMAD R23, R17, 0x2f, RZ ;  /* 0x0000002f11177824 */ /* 0x000fe200078e02ff */
[-C--:B------:R-:W-:Y:S01]  /*b100*/  IADD3 RZ, P4, R21, R2.reuse, RZ ;  /* 0x0000000215ff7210 */ /* 0x080fe20007f9e0ff */
[----:B------:R-:W-:Y:S01]  /*b110*/  IMAD R27, R17, 0x31, RZ ;  /* 0x00000031111b7824 */ /* 0x000fe200078e02ff */
[-C--:B-1----:R-:W-:Y:S01]  /*b120*/  LEA.HI.X.SX32 R15, R25, R3.reuse, 0x1, P6 ;  /* 0x00000003190f7211 */ /* 0x082fe200030f0eff */
[C---:B------:R-:W-:Y:S01]  /*b130*/  IMAD R25, R17.reuse, 0x30, RZ ;  /* 0x0000003011197824 */ /* 0x040fe200078e02ff */
[----:B------:R0:W-:Y:S01]  /*b140*/  STG.E.U8 desc[UR28][R10.64], R19 ;  /* 0x000000130a007986 */ /* 0x0001e2000c10111c */
[----:B--2---:R-:W-:Y:S01]  /*b150*/  IMAD R9, R17, 0x2d, RZ ;  /* 0x0000002d11097824 */ /* 0x004fe200078e02ff */
[-C--:B------:R-:W-:Y:S01]  /*b160*/  IADD3 RZ, P5, R23, R2.reuse, RZ ;  /* 0x0000000217ff7210 */ /* 0x080fe20007fbe0ff */
[----:B------:R-:W-:Y:S01]  /*b170*/  VIADD R14, R18, UR7 ;  /* 0x00000007120e7c36 */ /* 0x000fe20008000000 */
[----:B------:R1:W-:Y:S01]  /*b180*/  STG.E.U8 desc[UR28][R12.64], R16 ;  /* 0x000000100c007986 */ /* 0x0003e2000c10111c */
[----:B------:R-:W-:Y:S01]  /*b190*/  IMAD R29, R17, 0x32, RZ ;  /* 0x00000032111d7824 */ /* 0x000fe200078e02ff */
[-C--:B------:R-:W-:Y:S01]  /*b1a0*/  IADD3 RZ, P6, R9, R2.reuse, RZ ;  /* 0x0000000209ff7210 */ /* 0x080fe20007fde0ff */
[C---:B------:R-:W-:Y:S01]  /*b1b0*/  IMAD R97, R17.reuse, 0x54, RZ ;  /* 0x0000005411617824 */ /* 0x040fe200078e02ff */
[----:B------:R2:W-:Y:S01]  /*b1c0*/  STG.E.U8 desc[UR28][R14.64], R20 ;  /* 0x000000140e007986 */ /* 0x0005e2000c10111c */
[----:B------:R-:W-:Y:S01]  /*b1d0*/  IMAD R99, R17, 0x55, RZ ;  /* 0x0000005511637824 */ /* 0x000fe200078e02ff */
[-C--:B------:R-:W-:Y:S01]  /*b1e0*/  LEA.HI.X.SX32 R9, R9, R3.reuse, 0x1, P6 ;  /* 0x0000000309097211 */ /* 0x080fe200030f0eff */
[----:B------:R-:W-:Y:S01]  /*b1f0*/  IMAD R101, R17, 0x56, RZ ;  /* 0x0000005611657824 */ /* 0x000fe200078e02ff */
[-C--:B------:R-:W-:Y:S01]  /*b200*/  IADD3 RZ, P6, R25, R2.reuse, RZ ;  /* 0x0000000219ff7210 */ /* 0x080fe20007fde0ff */
[----:B------:R-:W-:Y:S01]  /*b210*/  IMAD R8, R17, 0x57, RZ ;  /* 0x0000005711087824 */ /* 0x000fe200078e02ff */
[-C--:B0-----:R-:W-:Y:S01]  /*b220*/  LEA.HI.X.SX32 R11, R21, R3.reuse, 0x1, P4 ;  /* 0x00000003150b7211 */ /* 0x081fe200020f0eff */
[----:B------:R-:W-:Y:S01]  /*b230*/  IMAD R103, R17, 0x5c, RZ ;  /* 0x0000005c11677824 */ /* 0x000fe200078e02ff */
[-C--:B-1----:R-:W-:Y:S01]  /*b240*/  IADD3 R12, P4, R27, R2.reuse, RZ ;  /* 0x000000021b0c7210 */ /* 0x082fe20007f9e0ff */
[----:B------:R-:W-:Y:S01]  /*b250*/  IMAD R107, R17, 0x5e, RZ ;  /* 0x0000005e116b7824 */ /* 0x000fe200078e02ff */
[-C--:B------:R-:W-:Y:S01]  /*b260*/  LEA.HI.X.SX32 R19, R25, R3.reuse, 0x1, P6 ;  /* 0x0000000319137211 */ /* 0x080fe200030f0eff */
[----:B------:R-:W-:Y:S01]  /*b270*/  IMAD R10, R17, 0x7f, RZ ;  /* 0x0000007f110a7824 */ /* 0x000fe200078e02ff */
[-C--:B--2---:R-:W-:Y:S01]  /*b280*/  LEA.HI.X.SX32 R15, R23, R3.reuse, 0x1, P5 ;  /* 0x00000003170f7211 */ /* 0x084fe200028f0eff */
[----:B------:R-:W-:Y:S01]  /*b290*/  IMAD R14, R17, 0x58, RZ ;  /* 0x00000058110e7824 */ /* 0x000fe200078e02ff */
[-C--:B------:R-:W-:Y:S01]  /*b2a0*/  IADD3 R16, P5, R29, R2.reuse, RZ ;  /* 0x000000021d107210 */ /* 0x080fe20007fbe0ff */
[----:B------:R-:W-:Y:S01]  /*b2b0*/  UIMAD UR4, UR5, 0x2d, URZ ;  /* 0x0000002d050478a4 */ /* 0x000fe2000f8e023f */
[-C--:B------:R-:W-:Y:S01]  /*b2c0*/  IADD3 R20, P6, R31, R2.reuse, RZ ;  /* 0x000000021f147210 */ /* 0x080fe20007fde0ff */
[----:B------:R-:W-:Y:S01]  /*b2d0*/  UIMAD UR6, UR5, 0x2e, URZ ;  /* 0x0000002e050678a4 */ /* 0x000fe2000f8e023f */
[-C--:B------:R-:W-:Y:S01]  /*b2e0*/  LEA.HI.X.SX32 R13, R27, R3.reuse, 0x1, P4 ;  /* 0x000000031b0d7211 */ /* 0x080fe200020f0eff */
[----:B------:R-:W-:Y:S01]  /*b2f0*/  UIMAD UR7, UR5, 0x2f, URZ ;  /* 0x0000002f050778a4 */ /* 0x000fe2000f8e023f */
[----:B------:R-:W-:Y:S01]  /*b300*/  IADD3 R22, P4, R33, R2, RZ ;  /* 0x0000000221167210 */ /* 0x000fe20007f9e0ff */
[----:B------:R-:W-:Y:S01]  /*b310*/  UIMAD UR5, UR5, 0x30, URZ ;  /* 0x00000030050578a4 */ /* 0x000fe2000f8e023f */
[----:B------:R-:W-:-:S02]  /*b320*/  LEA.HI.X.SX32 R17, R29, R3, 0x1, P5 ;  /* 0x000000031d117211 */ /* 0x000fc400028f0eff */
[-C--:B------:R-:W-:Y:S02]  /*b330*/  LEA.HI.X.SX32 R21, R31, R3.reuse, 0x1, P6 ;  /* 0x000000031f157211 */ /* 0x080fe400030f0eff */
[-C--:B------:R-:W-:Y:S02]  /*b340*/  IADD3 R24, P5, R35, R2.reuse, RZ ;  /* 0x0000000223187210 */ /* 0x080fe40007fbe0ff */
[-C--:B------:R-:W-:Y:S02]  /*b350*/  IADD3 R26, P6, R37, R2.reuse, RZ ;  /* 0x00000002251a7210 */ /* 0x080fe40007fde0ff */
[-C--:B------:R-:W-:Y:S02]  /*b360*/  LEA.HI.X.SX32 R23, R33, R3.reuse, 0x1, P4 ;  /* 0x0000000321177211 */ /* 0x080fe400020f0eff */
[----:B------:R-:W-:Y:S02]  /*b370*/  IADD3 R28, P4, R39, R2, RZ ;  /* 0x00000002271c7210 */ /* 0x000fe40007f9e0ff */
        /* <DEDUP_REMOVED lines=67> */
[-C--:B------:R-:W-:Y:S01]  /*b7b0*/  LEA.HI.X.SX32 R93, R8, R3.reuse, 0x1, P6 ;  /* 0x00000003085d7211 */ /* 0x080fe200030f0eff */
[----:B------:R-:W-:Y:S01]  /*b7c0*/  VIADD R8, R18, UR4 ;  /* 0x0000000412087c36 */ /* 0x000fe20008000000 */
[-C--:B------:R-:W-:Y:S01]  /*b7d0*/  IADD3 R96, P5, R102, R2.reuse, RZ ;  /* 0x0000000266607210 */ /* 0x080fe20007fbe0ff */
[----:B------:R-:W-:Y:S01]  /*b7e0*/  ULDC UR4, c[0x0][0x27c] ;  /* 0x00009f0000047ab9 */ /* 0x000fe20000000800 */
[-C--:B------:R-:W-:Y:S01]  /*b7f0*/  IADD3 R98, P6, R104, R2.reuse, RZ ;  /* 0x0000000268627210 */ /* 0x080fe20007fde0ff */
[----:B------:R-:W-:Y:S01]  /*b800*/  UIMAD UR4, UR18, UR4, URZ ;  /* 0x00000004120472a4 */ /* 0x000fe2000f8e023f */
[-C--:B------:R-:W-:Y:S01]  /*b810*/  LEA.HI.X.SX32 R95, R14, R3.reuse, 0x1, P4 ;  /* 0x000000030e5f7211 */ /* 0x080fe200020f0eff */
[----:B------:R-:W-:Y:S01]  /*b820*/  VIADD R14, R18, UR7 ;  /* 0x00000007120e7c36 */ /* 0x000fe20008000000 */
[----:B------:R-:W-:Y:S01]  /*b830*/  IADD3 R100, P4, R106, R2, RZ ;  /* 0x000000026a647210 */ /* 0x000fe20007f9e0ff */
[----:B------:R0:W-:Y:S01]  /*b840*/  STG.E.U8 desc[UR28][R8.64], R179 ;  /* 0x000000b308007986 */ /* 0x0001e2000c10111c */
        /* <DEDUP_REMOVED lines=74> */
[----:B------:R-:W-:Y:S01]  /*bcf0*/  LEA.HI.X.SX32 R3, R10, R3, 0x1, P4 ;  /* 0x000000030a037211 */ /* 0x000fe200020f0eff */
[C---:B------:R-:W-:Y:S01]  /*bd00*/  VIADD R10, R18.reuse, UR6 ;  /* 0x00000006120a7c36 */ /* 0x040fe20008000000 */
[----:B0-----:R-:W-:Y:S01]  /*bd10*/  PRMT R8, R5, 0x7771, RZ ;  /* 0x0000777105087816 */ /* 0x001fe200000000ff */
[----:B------:R-:W-:Y:S01]  /*bd20*/  VIADD R18, R18, UR5 ;  /* 0x0000000512127c36 */ /* 0x000fe20008000000 */
[----:B------:R-:W-:Y:S01]  /*bd30*/  PRMT R179, R6, 0x7773, RZ ;  /* 0x0000777306b37816 */ /* 0x000fe200000000ff */
[----:B------:R-:W-:Y:S01]  /*bd40*/  USHF.L.U32 UR6, UR4, 0x2, URZ ;  /* 0x0000000204067899 */ /* 0x000fe2000800063f */
[----:B------:R0:W-:Y:S01]  /*bd50*/  STG.E.U8 desc[UR28][R10.64], R181 ;  /* 0x000000b50a007986 */ /* 0x0001e2000c10111c */
[----:B------:R-:W-:Y:S01]  /*bd60*/  PRMT R9, R7, 0x7773, RZ ;  /* 0x0000777307097816 */ /* 0x000fe200000000ff */
[----:B------:R-:W-:-:S02]  /*bd70*/  UIMAD.WIDE UR4, UR4, 0x4, URZ ;  /* 0x00000004040478a5 */ /* 0x000fc4000f8e023f */
[----:B------:R1:W-:Y:S04]  /*bd80*/  STG.E.U8 desc[UR28][R14.64], R227 ;  /* 0x000000e30e007986 */ /* 0x0003e8000c10111c */
[----:B------:R2:W-:Y:S04]  /*bd90*/  STG.E.U8 desc[UR28][R18.64], R223 ;  /* 0x000000df12007986 */ /* 0x0005e8000c10111c */
[----:B------:R-:W-:Y:S01]  /*bda0*/  STG.E.U8 desc[UR28][R12.64], R183 ;  /* 0x000000b70c007986 */ /* 0x000fe2000c10111c */
[C---:B0-----:R-:W-:Y:S02]  /*bdb0*/  PRMT R11, R7.reuse, 0x7772, RZ ;  /* 0x00007772070b7816 */ /* 0x041fe400000000ff */
[----:B------:R-:W-:Y:S01]  /*bdc0*/  PRMT R181, R7, 0x7770, RZ ;  /* 0x0000777007b57816 */ /* 0x000fe200000000ff */
[----:B------:R-:W-:Y:S01]  /*bdd0*/  STG.E.U8 desc[UR28][R16.64], R191 ;  /* 0x000000bf10007986 */ /* 0x000fe2000c10111c */
[----:B-1----:R-:W-:-:S02]  /*bde0*/  PRMT R15, R6, 0x7772, RZ ;  /* 0x00007772060f7816 */ /* 0x002fc400000000ff */
[C---:B------:R-:W-:Y:S01]  /*bdf0*/  PRMT R227, R6.reuse, 0x7770, RZ ;  /* 0x0000777006e37816 */ /* 0x040fe200000000ff */
[----:B------:R-:W-:Y:S01]  /*be00*/  STG.E.U8 desc[UR28][R20.64], R185 ;  /* 0x000000b914007986 */ /* 0x000fe2000c10111c */
[----:B--2---:R-:W-:Y:S02]  /*be10*/  PRMT R223, R6, 0x7771, RZ ;  /* 0x0000777106df7816 */ /* 0x004fe400000000ff */
[----:B------:R-:W-:Y:S01]  /*be20*/  PRMT R19, R7, 0x7771, RZ ;  /* 0x0000777107137816 */ /* 0x000fe200000000ff */
[----:B------:R-:W-:Y:S04]  /*be30*/  STG.E.U8 desc[UR28][R22.64], R187 ;  /* 0x000000bb16007986 */ /* 0x000fe8000c10111c */
        /* <DEDUP_REMOVED lines=15> */
[----:B------:R0:W1:Y:S04]  /*bf30*/  LDS.128 R4, [R177] ;  /* 0x00000000b1047984 */ /* 0x0000680000000c00 */
[----:B------:R-:W-:Y:S04]  /*bf40*/  STG.E.U8 desc[UR28][R54.64], R251 ;  /* 0x000000fb36007986 */ /* 0x000fe8000c10111c */
[----:B------:R-:W-:Y:S01]  /*bf50*/  STG.E.U8 desc[UR28][R56.64], R241 ;  /* 0x000000f138007986 */ /* 0x000fe2000c10111c */
[----:B0-----:R-:W-:-:S03]  /*bf60*/  FFMA R177, R175, 0.69314718246459960938, R162 ;  /* 0x3f317218afb17823 */ /* 0x001fc600000000a2 */
[----:B------:R-:W-:Y:S04]  /*bf70*/  STG.E.U8 desc[UR28][R58.64], R184 ;  /* 0x000000b83a007986 */ /* 0x000fe8000c10111c */
[----:B------:R-:W-:Y:S04]  /*bf80*/  STG.E.U8 desc[UR28][R60.64], R249 ;  /* 0x000000f93c007986 */ /* 0x000fe8000c10111c */
[----:B------:R-:W-:Y:S04]  /*bf90*/  STG.E.U8 desc[UR28][R62.64], R197 ;  /* 0x000000c53e007986 */ /* 0x000fe8000c10111c */
[----:B------:R-:W-:Y:S04]  /*bfa0*/  STG.E.U8 desc[UR28][R64.64], R195 ;  /* 0x000000c340007986 */ /* 0x000fe8000c10111c */
[----:B------:R-:W-:Y:S04]  /*bfb0*/  STG.E.U8 desc[UR28][R66.64], R231 ;  /* 0x000000e742007986 */ /* 0x000fe8000c10111c */
[----:B------:R-:W-:Y:S04]  /*bfc0*/  STG.E.U8 desc[UR28][R68.64], R229 ;  /* 0x000000e544007986 */ /* 0x000fe8000c10111c */
[----:B------:R-:W-:Y:S04]  /*bfd0*/  STG.E.U8 desc[UR28][R70.64], R239 ;  /* 0x000000ef46007986 */ /* 0x000fe8000c10111c */
[----:B------:R-:W-:Y:S01]  /*bfe0*/  STG.E.U8 desc[UR28][R72.64], R237 ;  /* 0x000000ed48007986 */ /* 0x000fe2000c10111c */
[----:B-1----:R-:W-:-:S02]  /*bff0*/  PRMT R35, R4, 0x7770, RZ ;  /* 0x0000777004237816 */ /* 0x002fc400000000ff */
[----:B------:R-:W-:Y:S01]  /*c000*/  PRMT R33, R4, 0x7771, RZ ;  /* 0x0000777104217816 */ /* 0x000fe200000000ff */
[----:B------:R-:W-:Y:S01]  /*c010*/  STG.E.U8 desc[UR28][R74.64], R247 ;  /* 0x000000f74a007986 */ /* 0x000fe2000c10111c */
[C---:B------:R-:W-:Y:S02]  /*c020*/  PRMT R31, R5.reuse, 0x7770, RZ ;  /* 0x00007770051f7816 */ /* 0x040fe400000000ff */
[C---:B------:R-:W-:Y:S01]  /*c030*/  PRMT R29, R5.reuse, 0x7771, RZ ;  /* 0x00007771051d7816 */ /* 0x040fe200000000ff */
[----:B------:R-:W-:Y:S01]  /*c040*/  STG.E.U8 desc[UR28][R76.64], R245 ;  /* 0x000000f54c007986 */ /* 0x000fe2000c10111c */
[----:B------:R-:W-:Y:S02]  /*c050*/  PRMT R17, R5, 0x7773, RZ ;  /* 0x0000777305117816 */ /* 0x000fe400000000ff */
[C---:B------:R-:W-:Y:S01]  /*c060*/  PRMT R27, R6.reuse, 0x7770, RZ ;  /* 0x00007770061b7816 */ /* 0x040fe200000000ff */
[----:B------:R-:W-:Y:S01]  /*c070*/  STG.E.U8 desc[UR28][R78.64], R186 ;  /* 0x000000ba4e007986 */ /* 0x000fe2000c10111c */
[----:B------:R-:W-:-:S02]  /*c080*/  PRMT R25, R6, 0x7771, RZ ;  /* 0x0000777106197816 */ /* 0x000fc400000000ff */
[C---:B------:R-:W-:Y:S01]  /*c090*/  PRMT R23, R4.reuse, 0x7772, RZ ;  /* 0x0000777204177816 */ /* 0x040fe200000000ff */
[----:B------:R-:W-:Y:S01]  /*c0a0*/  STG.E.U8 desc[UR28][R80.64], R182 ;  /* 0x000000b650007986 */ /* 0x000fe2000c10111c */
[----:B------:R-:W-:Y:S02]  /*c0b0*/  PRMT R21, R4, 0x7773, RZ ;  /* 0x0000777304157816 */ /* 0x000fe400000000ff */
[----:B------:R-:W-:Y:S01]  /*c0c0*/  PRMT R13, R6, 0x7773, RZ ;  /* 0x00007773060d7816 */ /* 0x000fe200000000ff */
[----:B------:R-:W-:Y:S01]  /*c0d0*/  STG.E.U8 desc[UR28][R82.64], R200 ;  /* 0x000000c852007986 */ /* 0x000fe2000c10111c */
[----:B------:R-:W-:-:S03]  /*c0e0*/  FSEL R4, R163, -INF , P0 ;  /* 0xff800000a3047808 */ /* 0x000fc60000000000 */
[----:B------:R-:W-:Y:S02]  /*c0f0*/  STG.E.U8 desc[UR28][R84.64], R192 ;  /* 0x000000c054007986 */ /* 0x000fe4000c10111c */
[----:B------:R-:W-:Y:S01]  /*c100*/  FFMA R175, R4, 0.69314718246459960938, R213 ;  /* 0x3f31721804af7823 */ /* 0x000fe200000000d5 */
[----:B------:R-:W-:Y:S01]  /*c110*/  IMAD.HI R4, R226, 0x4, RZ ;  /* 0x00000004e2047827 */ /* 0x000fe200078e02ff */
        /* <DEDUP_REMOVED lines=19> */
[----:B------:R0:W-:Y:S04]  /*c250*/  STG.E.U8 desc[UR28][R124.64], R19 ;  /* 0x000000137c007986 */ /* 0x0001e8000c10111c */
[----:B------:R-:W-:Y:S04]  /*c260*/  STG.E.U8 desc[UR28][R126.64], R218 ;  /* 0x000000da7e007986 */ /* 0x000fe8000c10111c */
[----:B------:R-:W-:Y:S04]  /*c270*/  STG.E.U8 desc[UR28][R128.64], R216 ;  /* 0x000000d880007986 */ /* 0x000fe8000c10111c */
[----:B------:R-:W-:Y:S01]  /*c280*/  STG.E.U8 desc[UR28][R130.64], R214 ;  /* 0x000000d682007986 */ /* 0x000fe2000c10111c */
[----:B0-----:R-:W-:-:S02]  /*c290*/  PRMT R19, R5, 0x7772, RZ ;  /* 0x0000777205137816 */ /* 0x001fc400000000ff */
[C---:B------:R-:W-:Y:S01]  /*c2a0*/  PRMT R5, R7.reuse, 0x7773, RZ ;  /* 0x0000777307057816 */ /* 0x040fe200000000ff */
[----:B------:R-:W-:Y:S04]  /*c2b0*/  STG.E.U8 desc[UR28][R132.64], R212 ;  /* 0x000000d484007986 */ /* 0x000fe8000c10111c */
[----:B------:R0:W-:Y:S04]  /*c2c0*/  STG.E.U8 desc[UR28][R134.64], R15 ;  /* 0x0000000f86007986 */ /* 0x0001e8000c10111c */
[----:B------:R-:W-:Y:S04]  /*c2d0*/  STG.E.U8 desc[UR28][R136.64], R179 ;  /* 0x000000b388007986 */ /* 0x000fe8000c10111c */
[----:B------:R1:W-:Y:S04]  /*c2e0*/  STG.E.U8 desc[UR28][R138.64], R11 ;  /* 0x0000000b8a007986 */ /* 0x0003e8000c10111c */
[----:B------:R2:W-:Y:S01]  /*c2f0*/  STG.E.U8 desc[UR28][R140.64], R9 ;  /* 0x000000098c007986 */ /* 0x0005e2000c10111c */
[----:B0-----:R-:W-:-:S03]  /*c300*/  PRMT R15, R7, 0x7771, RZ ;  /* 0x00007771070f7816 */ /* 0x001fc600000000ff */
[----:B------:R-:W-:Y:S04]  /*c310*/  STG.E.U8 desc[UR28][R142.64], R35 ;  /* 0x000000238e007986 */ /* 0x000fe8000c10111c */
[----:B------:R-:W-:Y:S01]  /*c320*/  STG.E.U8 desc[UR28][R144.64], R33 ;  /* 0x0000002190007986 */ /* 0x000fe2000c10111c */
[----:B-1----:R-:W-:Y:S01]  /*c330*/  PRMT R11, R6, 0x7772, RZ ;  /* 0x00007772060b7816 */ /* 0x002fe200000000ff */
[----:B------:R-:W-:Y:S01]  /*c340*/  IMAD.SHL.U32 R6, R228, 0x2, RZ ;  /* 0x00000002e4067824 */ /* 0x000fe200078e00ff */
[C---:B--2---:R-:W-:Y:S01]  /*c350*/  PRMT R9, R7.reuse, 0x7772, RZ ;  /* 0x0000777207097816 */ /* 0x044fe200000000ff */
[----:B------:R-:W-:Y:S01]  /*c360*/  STG.E.U8 desc[UR28][R146.64], R31 ;  /* 0x0000001f92007986 */ /* 0x000fe2000c10111c */
[----:B------:R-:W-:Y:S02]  /*c370*/  PRMT R7, R7, 0x7770, RZ ;  /* 0x0000777007077816 */ /* 0x000fe400000000ff */
[----:B------:R-:W-:Y:S01]  /*c380*/  LOP3.LUT R6, R6, 0x1f8, RZ, 0xc0, !PT ;  /* 0x000001f806067812 */ /* 0x000fe200078ec0ff */
[----:B------:R-:W-:Y:S04]  /*c390*/  STG.E.U8 desc[UR28][R148.64], R29 ;  /* 0x0000001d94007986 */ /* 0x000fe8000c10111c */
[----:B------:R-:W-:Y:S04]  /*c3a0*/  STG.E.U8 desc[UR28][R150.64], R27 ;  /* 0x0000001b96007986 */ /* 0x000fe8000c10111c */
[----:B------:R-:W-:Y:S04]  /*c3b0*/  STG.E.U8 desc[UR28][R152.64], R25 ;  /* 0x0000001998007986 */ /* 0x000fe8000c10111c */
[----:B------:R0:W-:Y:S04]  /*c3c0*/  STG.E.U8 desc[UR28][R154.64], R7 ;  /* 0x000000079a007986 */ /* 0x0001e8000c10111c */
[----:B------:R-:W-:Y:S04]  /*c3d0*/  STG.E.U8 desc[UR28][R156.64], R15 ;  /* 0x0000000f9c007986 */ /* 0x000fe8000c10111c */
[----:B------:R-:W-:Y:S04]  /*c3e0*/  STG.E.U8 desc[UR28][R158.64], R23 ;  /* 0x000000179e007986 */ /* 0x000fe8000c10111c */
[----:B------:R-:W-:Y:S01]  /*c3f0*/  STG.E.U8 desc[UR28][R160.64], R21 ;  /* 0x00000015a0007986 */ /* 0x000fe2000c10111c */
[----:B0-----:R-:W-:-:S03]  /*c400*/  IMAD.SHL.U32 R7, R226, 0x4, RZ ;  /* 0x00000004e2077824 */ /* 0x001fc600078e00ff */
[----:B------:R-:W-:Y:S04]  /*c410*/  STG.E.U8 desc[UR28][R164.64], R19 ;  /* 0x00000013a4007986 */ /* 0x000fe8000c10111c */
[----:B------:R-:W-:Y:S04]  /*c420*/  STG.E.U8 desc[UR28][R166.64], R17 ;  /* 0x00000011a6007986 */ /* 0x000fe8000c10111c */
[----:B------:R0:W-:Y:S04]  /*c430*/  STG.E.U8 desc[UR28][R168.64], R11 ;  /* 0x0000000ba8007986 */ /* 0x0001e8000c10111c */
[----:B------:R-:W-:Y:S04]  /*c440*/  STG.E.U8 desc[UR28][R170.64], R13 ;  /* 0x0000000daa007986 */ /* 0x000fe8000c10111c */
[----:B------:R-:W-:Y:S04]  /*c450*/  STG.E.U8 desc[UR28][R172.64], R9 ;  /* 0x00000009ac007986 */ /* 0x000fe8000c10111c */
[----:B------:R1:W-:Y:S01]  /*c460*/  STG.E.U8 desc[UR28][R2.64], R5 ;  /* 0x0000000502007986 */ /* 0x0003e2000c10111c */
[----:B0-----:R-:W1:Y:S08]  /*c470*/  LDC.64 R10, c[0x0][0x230] ;  /* 0x00008c00ff0a7b82 */ /* 0x001e700000000a00 */
[----:B------:R-:W-:Y:S01]  /*c480*/  BAR.SYNC.DEFER_BLOCKING 0x0 ;  /* 0x0000000000007b1d */ /* 0x000fe20000010000 */
[----:B-1----:R-:W-:-:S05]  /*c490*/  IADD3 R2, P0, P1, R7, UR6, R10 ;  /* 0x0000000607027c10 */ /* 0x002fca000f91e00a */
[----:B------:R-:W-:Y:S01]  /*c4a0*/  STS.64 [R6+UR19], R176 ;  /* 0x000000b006007988 */ /* 0x000fe20008000a13 */
[----:B------:R-:W-:-:S03]  /*c4b0*/  IADD3.X R3, R4, UR5, R11, P0, P1 ;  /* 0x0000000504037c10 */ /* 0x000fc600087e240b */
[----:B------:R-:W-:Y:S01]  /*c4c0*/  STS.64 [R6+UR19+0x200], R174 ;  /* 0x000200ae06007988 */ /* 0x000fe20008000a13 */
[----:B------:R-:W-:Y:S06]  /*c4d0*/  BAR.SYNC.DEFER_BLOCKING 0x0 ;  /* 0x0000000000007b1d */ /* 0x000fec0000010000 */
[----:B------:R-:W0:Y:S04]  /*c4e0*/  LDS R9, [R0] ;  /* 0x0000000000097984 */ /* 0x000e280000000800 */
[----:B0-----:R-:W-:Y:S01]  /*c4f0*/  STG.E desc[UR28][R2.64], R9 ;  /* 0x0000000902007986 */ /* 0x001fe2000c10191c */
[----:B------:R-:W-:Y:S05]  /*c500*/  EXIT ;  /* 0x000000000000794d */ /* 0x000fea0003800000 */
.L_x_2:
[----:B------:R-:W-:-:S00]  /*c510*/  BRA `(.L_x_2) ;  /* 0xfffffffc00fc7947 */ /* 0x000fc0000383ffff */
[----:B------:R-:W-:-:S00]  /*c520*/  NOP ;  /* 0x0000000000007918 */ /* 0x000fc00000000000 */
        /* <DEDUP_REMOVED lines=13> */
.L_x_3:


//--------------------- .nv.global.init           --------------------------
	.section	.nv.global.init,"aw",@progbits
.nv.global.init:
	.type		_$_str,@object
	.size		_$_str,(.L_0 - _$_str)
_$_str:
        /*0000*/ 	.byte	0x5f, 0x5f, 0x43, 0x55, 0x44, 0x41, 0x5f, 0x46, 0x54, 0x5a, 0x00
.L_0:


//--------------------- .nv.shared.attn_fwd       --------------------------
	.section	.nv.shared.attn_fwd,"aw",@nobits
	.sectionflags	@""
	.align	16
	.zero		1024


//--------------------- .nv.shared.reserved.0     --------------------------
	.section	.nv.shared.reserved.0,"aw",@nobits
	.weak		__nv_reservedSMEM_offset_0_alias
	.size		__nv_reservedSMEM_offset_0_alias, 0, 0
	.other		__nv_reservedSMEM_offset_0_alias,@"STO_CUDA_RESERVED_SHARED STV_DEFAULT"
__nv_reservedSMEM_offset_0_alias:
	.zero		0


//--------------------- .nv.constant0.attn_fwd    --------------------------
	.section	.nv.constant0.attn_fwd,"a",@progbits
	.sectionflags	@""
	.align	4
.nv.constant0.attn_fwd:
	.zero		664


//--------------------- SYMBOLS --------------------------

	.type		.nv.reservedSmem.offset0,@object
	.size		.nv.reservedSmem.offset0,0x4
